//
// Generated by NVIDIA NVVM Compiler
//
// Compiler Build ID: CL-36424714
// Cuda compilation tools, release 13.0, V13.0.88
// Based on NVVM 20.0.0
//

.version 9.0
.target sm_100
.address_size 64

	// .globl	_Z16readGlobalMemoryPfS_i

.visible .entry _Z16readGlobalMemoryPfS_i(
	.param .u64 .ptr .align 1 _Z16readGlobalMemoryPfS_i_param_0,
	.param .u64 .ptr .align 1 _Z16readGlobalMemoryPfS_i_param_1,
	.param .u32 _Z16readGlobalMemoryPfS_i_param_2
)
{
	.reg .pred 	%p<2>;
	.reg .b32 	%r<6>;
	.reg .b32 	%f<3>;
	.reg .b64 	%rd<8>;

	ld.param.u64 	%rd1, [_Z16readGlobalMemoryPfS_i_param_0];
	ld.param.u64 	%rd2, [_Z16readGlobalMemoryPfS_i_param_1];
	ld.param.u32 	%r2, [_Z16readGlobalMemoryPfS_i_param_2];
	mov.u32 	%r3, %tid.x;
	mov.u32 	%r4, %ctaid.x;
	mov.u32 	%r5, %ntid.x;
	mad.lo.s32 	%r1, %r4, %r5, %r3;
	setp.ge.s32 	%p1, %r1, %r2;
	@%p1 bra 	$L__BB0_2;
	cvta.to.global.u64 	%rd3, %rd1;
	cvta.to.global.u64 	%rd4, %rd2;
	mul.wide.s32 	%rd5, %r1, 4;
	add.s64 	%rd6, %rd3, %rd5;
	ld.global.f32 	%f1, [%rd6];
	add.f32 	%f2, %f1, %f1;
	add.s64 	%rd7, %rd4, %rd5;
	st.global.f32 	[%rd7], %f2;
$L__BB0_2:
	ret;

}
	// .globl	_Z17readTextureObjectyPfi
.visible .entry _Z17readTextureObjectyPfi(
	.param .u64 _Z17readTextureObjectyPfi_param_0,
	.param .u64 .ptr .align 1 _Z17readTextureObjectyPfi_param_1,
	.param .u32 _Z17readTextureObjectyPfi_param_2
)
{
	.reg .pred 	%p<2>;
	.reg .b32 	%r<6>;
	.reg .b32 	%f<6>;
	.reg .b64 	%rd<6>;

	ld.param.u64 	%rd1, [_Z17readTextureObjectyPfi_param_0];
	ld.param.u64 	%rd2, [_Z17readTextureObjectyPfi_param_1];
	ld.param.u32 	%r2, [_Z17readTextureObjectyPfi_param_2];
	mov.u32 	%r3, %tid.x;
	mov.u32 	%r4, %ctaid.x;
	mov.u32 	%r5, %ntid.x;
	mad.lo.s32 	%r1, %r4, %r5, %r3;
	setp.ge.s32 	%p1, %r1, %r2;
	@%p1 bra 	$L__BB1_2;
	cvta.to.global.u64 	%rd3, %rd2;
	tex.1d.v4.f32.s32 	{%f1, %f2, %f3, %f4}, [%rd1, {%r1}];
	add.f32 	%f5, %f1, %f1;
	mul.wide.s32 	%rd4, %r1, 4;
	add.s64 	%rd5, %rd3, %rd4;
	st.global.f32 	[%rd5], %f5;
$L__BB1_2:
	ret;

}
	// .globl	_Z15sample2DTextureyPfii
.visible .entry _Z15sample2DTextureyPfii(
	.param .u64 _Z15sample2DTextureyPfii_param_0,
	.param .u64 .ptr .align 1 _Z15sample2DTextureyPfii_param_1,
	.param .u32 _Z15sample2DTextureyPfii_param_2,
	.param .u32 _Z15sample2DTextureyPfii_param_3
)
{
	.reg .pred 	%p<4>;
	.reg .b32 	%r<14>;
	.reg .b32 	%f<13>;
	.reg .b64 	%rd<6>;

	ld.param.u64 	%rd1, [_Z15sample2DTextureyPfii_param_0];
	ld.param.u64 	%rd2, [_Z15sample2DTextureyPfii_param_1];
	ld.param.u32 	%r3, [_Z15sample2DTextureyPfii_param_2];
	ld.param.u32 	%r5, [_Z15sample2DTextureyPfii_param_3];
	mov.u32 	%r6, %tid.x;
	mov.u32 	%r7, %ctaid.x;
	mov.u32 	%r8, %ntid.x;
	mad.lo.s32 	%r1, %r7, %r8, %r6;
	mov.u32 	%r9, %tid.y;
	mov.u32 	%r10, %ctaid.y;
	mov.u32 	%r11, %ntid.y;
	mad.lo.s32 	%r12, %r10, %r11, %r9;
	setp.ge.s32 	%p1, %r1, %r3;
	setp.ge.s32 	%p2, %r12, %r5;
	or.pred  	%p3, %p1, %p2;
	@%p3 bra 	$L__BB2_2;
	cvta.to.global.u64 	%rd3, %rd2;
	cvt.rn.f32.s32 	%f1, %r1;
	add.f32 	%f2, %f1, 0f3F000000;
	cvt.rn.f32.s32 	%f3, %r3;
	div.rn.f32 	%f4, %f2, %f3;
	cvt.rn.f32.u32 	%f5, %r12;
	add.f32 	%f6, %f5, 0f3F000000;
	cvt.rn.f32.u32 	%f7, %r5;
	div.rn.f32 	%f8, %f6, %f7;
	tex.2d.v4.f32.f32 	{%f9, %f10, %f11, %f12}, [%rd1, {%f4, %f8}];
	mad.lo.s32 	%r13, %r3, %r12, %r1;
	mul.wide.s32 	%rd4, %r13, 4;
	add.s64 	%rd5, %rd3, %rd4;
	st.global.f32 	[%rd5], %f9;
$L__BB2_2:
	ret;

}
	// .globl	_Z16testBoundaryModeyPfiiii
.visible .entry _Z16testBoundaryModeyPfiiii(
	.param .u64 _Z16testBoundaryModeyPfiiii_param_0,
	.param .u64 .ptr .align 1 _Z16testBoundaryModeyPfiiii_param_1,
	.param .u32 _Z16testBoundaryModeyPfiiii_param_2,
	.param .u32 _Z16testBoundaryModeyPfiiii_param_3,
	.param .u32 _Z16testBoundaryModeyPfiiii_param_4,
	.param .u32 _Z16testBoundaryModeyPfiiii_param_5
)
{
	.reg .pred 	%p<4>;
	.reg .b32 	%r<23>;
	.reg .b32 	%f<11>;
	.reg .b64 	%rd<6>;

	ld.param.u64 	%rd1, [_Z16testBoundaryModeyPfiiii_param_0];
	ld.param.u64 	%rd2, [_Z16testBoundaryModeyPfiiii_param_1];
	ld.param.u32 	%r3, [_Z16testBoundaryModeyPfiiii_param_2];
	ld.param.u32 	%r7, [_Z16testBoundaryModeyPfiiii_param_3];
	ld.param.u32 	%r5, [_Z16testBoundaryModeyPfiiii_param_4];
	ld.param.u32 	%r6, [_Z16testBoundaryModeyPfiiii_param_5];
	mov.u32 	%r8, %tid.x;
	mov.u32 	%r9, %ctaid.x;
	mov.u32 	%r10, %ntid.x;
	mad.lo.s32 	%r1, %r9, %r10, %r8;
	mov.u32 	%r11, %tid.y;
	mov.u32 	%r12, %ctaid.y;
	mov.u32 	%r13, %ntid.y;
	mad.lo.s32 	%r14, %r12, %r13, %r11;
	setp.ge.s32 	%p1, %r1, %r3;
	setp.ge.s32 	%p2, %r14, %r7;
	or.pred  	%p3, %p1, %p2;
	@%p3 bra 	$L__BB3_2;
	cvta.to.global.u64 	%rd3, %rd2;
	shr.s32 	%r15, %r3, 31;
	shr.u32 	%r16, %r15, 30;
	add.s32 	%r17, %r3, %r16;
	shr.s32 	%r18, %r17, 2;
	sub.s32 	%r19, %r1, %r18;
	cvt.rn.f32.s32 	%f1, %r19;
	cvt.rn.f32.s32 	%f2, %r5;
	div.rn.f32 	%f3, %f1, %f2;
	shr.u32 	%r20, %r7, 2;
	sub.s32 	%r21, %r14, %r20;
	cvt.rn.f32.s32 	%f4, %r21;
	cvt.rn.f32.s32 	%f5, %r6;
	div.rn.f32 	%f6, %f4, %f5;
	tex.2d.v4.f32.f32 	{%f7, %f8, %f9, %f10}, [%rd1, {%f3, %f6}];
	mad.lo.s32 	%r22, %r3, %r14, %r1;
	mul.wide.s32 	%rd4, %r22, 4;
	add.s64 	%rd5, %rd3, %rd4;
	st.global.f32 	[%rd5], %f7;
$L__BB3_2:
	ret;

}
	// .globl	_Z15upsampleNearestyPfiiii
.visible .entry _Z15upsampleNearestyPfiiii(
	.param .u64 _Z15upsampleNearestyPfiiii_param_0,
	.param .u64 .ptr .align 1 _Z15upsampleNearestyPfiiii_param_1,
	.param .u32 _Z15upsampleNearestyPfiiii_param_2,
	.param .u32 _Z15upsampleNearestyPfiiii_param_3,
	.param .u32 _Z15upsampleNearestyPfiiii_param_4,
	.param .u32 _Z15upsampleNearestyPfiiii_param_5
)
{
	.reg .pred 	%p<4>;
	.reg .b32 	%r<14>;
	.reg .b32 	%f<11>;
	.reg .b64 	%rd<6>;

	ld.param.u64 	%rd1, [_Z15upsampleNearestyPfiiii_param_0];
	ld.param.u64 	%rd2, [_Z15upsampleNearestyPfiiii_param_1];
	ld.param.u32 	%r3, [_Z15upsampleNearestyPfiiii_param_2];
	ld.param.u32 	%r5, [_Z15upsampleNearestyPfiiii_param_3];
	mov.u32 	%r6, %tid.x;
	mov.u32 	%r7, %ctaid.x;
	mov.u32 	%r8, %ntid.x;
	mad.lo.s32 	%r1, %r7, %r8, %r6;
	mov.u32 	%r9, %tid.y;
	mov.u32 	%r10, %ctaid.y;
	mov.u32 	%r11, %ntid.y;
	mad.lo.s32 	%r12, %r10, %r11, %r9;
	setp.ge.s32 	%p1, %r1, %r3;
	setp.ge.s32 	%p2, %r12, %r5;
	or.pred  	%p3, %p1, %p2;
	@%p3 bra 	$L__BB4_2;
	cvta.to.global.u64 	%rd3, %rd2;
	cvt.rn.f32.s32 	%f1, %r1;
	cvt.rn.f32.s32 	%f2, %r3;
	div.rn.f32 	%f3, %f1, %f2;
	cvt.rn.f32.u32 	%f4, %r12;
	cvt.rn.f32.u32 	%f5, %r5;
	div.rn.f32 	%f6, %f4, %f5;
	tex.2d.v4.f32.f32 	{%f7, %f8, %f9, %f10}, [%rd1, {%f3, %f6}];
	mad.lo.s32 	%r13, %r3, %r12, %r1;
	mul.wide.s32 	%rd4, %r13, 4;
	add.s64 	%rd5, %rd3, %rd4;
	st.global.f32 	[%rd5], %f7;
$L__BB4_2:
	ret;

}
	// .globl	_Z12gaussianBluryPfii
.visible .entry _Z12gaussianBluryPfii(
	.param .u64 _Z12gaussianBluryPfii_param_0,
	.param .u64 .ptr .align 1 _Z12gaussianBluryPfii_param_1,
	.param .u32 _Z12gaussianBluryPfii_param_2,
	.param .u32 _Z12gaussianBluryPfii_param_3
)
{
	.reg .pred 	%p<4>;
	.reg .b32 	%r<18>;
	.reg .b32 	%f<66>;
	.reg .b64 	%rd<6>;

	ld.param.u64 	%rd1, [_Z12gaussianBluryPfii_param_0];
	ld.param.u64 	%rd2, [_Z12gaussianBluryPfii_param_1];
	ld.param.u32 	%r3, [_Z12gaussianBluryPfii_param_2];
	ld.param.u32 	%r5, [_Z12gaussianBluryPfii_param_3];
	mov.u32 	%r6, %tid.x;
	mov.u32 	%r7, %ctaid.x;
	mov.u32 	%r8, %ntid.x;
	mad.lo.s32 	%r1, %r7, %r8, %r6;
	mov.u32 	%r9, %tid.y;
	mov.u32 	%r10, %ctaid.y;
	mov.u32 	%r11, %ntid.y;
	mad.lo.s32 	%r12, %r10, %r11, %r9;
	setp.ge.s32 	%p1, %r1, %r3;
	setp.ge.s32 	%p2, %r12, %r5;
	or.pred  	%p3, %p1, %p2;
	@%p3 bra 	$L__BB5_2;
	cvt.rn.f32.s32 	%f1, %r3;
	cvt.rn.f32.u32 	%f2, %r5;
	add.s32 	%r13, %r1, -1;
	cvt.rn.f32.s32 	%f3, %r13;
	add.f32 	%f4, %f3, 0f3F000000;
	div.rn.f32 	%f5, %f4, %f1;
	add.s32 	%r14, %r12, -1;
	cvt.rn.f32.s32 	%f6, %r14;
	add.f32 	%f7, %f6, 0f3F000000;
	div.rn.f32 	%f8, %f7, %f2;
	tex.2d.v4.f32.f32 	{%f9, %f10, %f11, %f12}, [%rd1, {%f5, %f8}];
	fma.rn.f32 	%f13, %f9, 0f3D800000, 0f00000000;
	cvt.rn.f32.s32 	%f14, %r1;
	add.f32 	%f15, %f14, 0f3F000000;
	div.rn.f32 	%f16, %f15, %f1;
	tex.2d.v4.f32.f32 	{%f17, %f18, %f19, %f20}, [%rd1, {%f16, %f8}];
	fma.rn.f32 	%f21, %f17, 0f3E000000, %f13;
	add.s32 	%r15, %r1, 1;
	cvt.rn.f32.s32 	%f22, %r15;
	add.f32 	%f23, %f22, 0f3F000000;
	div.rn.f32 	%f24, %f23, %f1;
	tex.2d.v4.f32.f32 	{%f25, %f26, %f27, %f28}, [%rd1, {%f24, %f8}];
	fma.rn.f32 	%f29, %f25, 0f3D800000, %f21;
	cvt.rn.f32.u32 	%f30, %r12;
	add.f32 	%f31, %f30, 0f3F000000;
	div.rn.f32 	%f32, %f31, %f2;
	tex.2d.v4.f32.f32 	{%f33, %f34, %f35, %f36}, [%rd1, {%f5, %f32}];
	fma.rn.f32 	%f37, %f33, 0f3E000000, %f29;
	tex.2d.v4.f32.f32 	{%f38, %f39, %f40, %f41}, [%rd1, {%f16, %f32}];
	fma.rn.f32 	%f42, %f38, 0f3E800000, %f37;
	tex.2d.v4.f32.f32 	{%f43, %f44, %f45, %f46}, [%rd1, {%f24, %f32}];
	fma.rn.f32 	%f47, %f43, 0f3E000000, %f42;
	add.s32 	%r16, %r12, 1;
	cvt.rn.f32.u32 	%f48, %r16;
	add.f32 	%f49, %f48, 0f3F000000;
	div.rn.f32 	%f50, %f49, %f2;
	tex.2d.v4.f32.f32 	{%f51, %f52, %f53, %f54}, [%rd1, {%f5, %f50}];
	fma.rn.f32 	%f55, %f51, 0f3D800000, %f47;
	tex.2d.v4.f32.f32 	{%f56, %f57, %f58, %f59}, [%rd1, {%f16, %f50}];
	fma.rn.f32 	%f60, %f56, 0f3E000000, %f55;
	tex.2d.v4.f32.f32 	{%f61, %f62, %f63, %f64}, [%rd1, {%f24, %f50}];
	cvta.to.global.u64 	%rd3, %rd2;
	fma.rn.f32 	%f65, %f61, 0f3D800000, %f60;
	mad.lo.s32 	%r17, %r3, %r12, %r1;
	mul.wide.s32 	%rd4, %r17, 4;
	add.s64 	%rd5, %rd3, %rd4;
	st.global.f32 	[%rd5], %f65;
$L__BB5_2:
	ret;

}
	// .globl	_Z20sampleLayeredTextureyPfiii
.visible .entry _Z20sampleLayeredTextureyPfiii(
	.param .u64 _Z20sampleLayeredTextureyPfiii_param_0,
	.param .u64 .ptr .align 1 _Z20sampleLayeredTextureyPfiii_param_1,
	.param .u32 _Z20sampleLayeredTextureyPfiii_param_2,
	.param .u32 _Z20sampleLayeredTextureyPfiii_param_3,
	.param .u32 _Z20sampleLayeredTextureyPfiii_param_4
)
{
	.reg .pred 	%p<11>;
	.reg .b32 	%r<32>;
	.reg .b32 	%f<59>;
	.reg .b64 	%rd<6>;

	ld.param.u64 	%rd1, [_Z20sampleLayeredTextureyPfiii_param_0];
	ld.param.u64 	%rd2, [_Z20sampleLayeredTextureyPfiii_param_1];
	ld.param.u32 	%r10, [_Z20sampleLayeredTextureyPfiii_param_2];
	ld.param.u32 	%r12, [_Z20sampleLayeredTextureyPfiii_param_3];
	ld.param.u32 	%r11, [_Z20sampleLayeredTextureyPfiii_param_4];
	mov.u32 	%r14, %tid.x;
	mov.u32 	%r15, %ctaid.x;
	mov.u32 	%r16, %ntid.x;
	mad.lo.s32 	%r1, %r15, %r16, %r14;
	mov.u32 	%r17, %tid.y;
	mov.u32 	%r18, %ctaid.y;
	mov.u32 	%r19, %ntid.y;
	mad.lo.s32 	%r20, %r18, %r19, %r17;
	setp.ge.s32 	%p1, %r1, %r10;
	setp.ge.s32 	%p2, %r20, %r12;
	or.pred  	%p3, %p1, %p2;
	@%p3 bra 	$L__BB6_11;
	setp.lt.s32 	%p4, %r11, 1;
	mov.f32 	%f58, 0f00000000;
	@%p4 bra 	$L__BB6_10;
	cvt.rn.f32.s32 	%f15, %r1;
	add.f32 	%f1, %f15, 0f3F000000;
	cvt.rn.f32.u32 	%f16, %r20;
	add.f32 	%f2, %f16, 0f3F000000;
	and.b32  	%r3, %r11, 3;
	setp.lt.u32 	%p5, %r11, 4;
	mov.f32 	%f58, 0f00000000;
	mov.b32 	%r31, 0;
	@%p5 bra 	$L__BB6_5;
	and.b32  	%r31, %r11, 2147483644;
	mov.f32 	%f58, 0f00000000;
	mov.b32 	%r29, 0;
$L__BB6_4:
	.pragma "nounroll";
	tex.a2d.v4.f32.f32 	{%f18, %f19, %f20, %f21}, [%rd1, {%r29, %f1, %f2, %f2}];
	add.f32 	%f22, %f58, %f18;
	add.s32 	%r23, %r29, 1;
	tex.a2d.v4.f32.f32 	{%f23, %f24, %f25, %f26}, [%rd1, {%r23, %f1, %f2, %f2}];
	add.f32 	%f27, %f22, %f23;
	add.s32 	%r24, %r29, 2;
	tex.a2d.v4.f32.f32 	{%f28, %f29, %f30, %f31}, [%rd1, {%r24, %f1, %f2, %f2}];
	add.f32 	%f32, %f27, %f28;
	add.s32 	%r25, %r29, 3;
	tex.a2d.v4.f32.f32 	{%f33, %f34, %f35, %f36}, [%rd1, {%r25, %f1, %f2, %f2}];
	add.f32 	%f58, %f32, %f33;
	add.s32 	%r29, %r29, 4;
	setp.ne.s32 	%p6, %r29, %r31;
	@%p6 bra 	$L__BB6_4;
$L__BB6_5:
	setp.eq.s32 	%p7, %r3, 0;
	@%p7 bra 	$L__BB6_10;
	setp.eq.s32 	%p8, %r3, 1;
	@%p8 bra 	$L__BB6_8;
	tex.a2d.v4.f32.f32 	{%f38, %f39, %f40, %f41}, [%rd1, {%r31, %f1, %f2, %f2}];
	add.f32 	%f42, %f58, %f38;
	add.s32 	%r26, %r31, 1;
	tex.a2d.v4.f32.f32 	{%f43, %f44, %f45, %f46}, [%rd1, {%r26, %f1, %f2, %f2}];
	add.f32 	%f58, %f42, %f43;
	add.s32 	%r31, %r31, 2;
$L__BB6_8:
	and.b32  	%r27, %r11, 1;
	setp.eq.b32 	%p9, %r27, 1;
	not.pred 	%p10, %p9;
	@%p10 bra 	$L__BB6_10;
	tex.a2d.v4.f32.f32 	{%f47, %f48, %f49, %f50}, [%rd1, {%r31, %f1, %f2, %f2}];
	add.f32 	%f58, %f58, %f47;
$L__BB6_10:
	cvt.rn.f32.s32 	%f51, %r11;
	div.rn.f32 	%f52, %f58, %f51;
	mad.lo.s32 	%r28, %r10, %r20, %r1;
	cvta.to.global.u64 	%rd3, %rd2;
	mul.wide.s32 	%rd4, %r28, 4;
	add.s64 	%rd5, %rd3, %rd4;
	st.global.f32 	[%rd5], %f52;
$L__BB6_11:
	ret;

}


// ===== COMPILED SASS (sm_100) =====

	.target	sm_100

	.elftype	@"ET_EXEC"


//--------------------- .note.nv.tkinfo           --------------------------
	.section	.note.nv.tkinfo,"",@"SHT_NOTE"
	.sectionflags	@"SHF_NOTE_NV_TKINFO"
	.tkinfo
        /*0018*/ 	.word	0x00000002
        /*0030*/ 	.string	""
        /*0030*/ 	.string	"ptxas"
        /*0030*/ 	.string	"Cuda compilation tools, release 13.0, V13.0.88"
        /*0030*/ 	.string	"Build cuda_13.0.r13.0/compiler.36424714_0"
        /*0030*/ 	.string	"-arch sm_100 -m 64 "



//--------------------- .note.nv.cuinfo           --------------------------
	.section	.note.nv.cuinfo,"",@"SHT_NOTE"
	.sectionflags	@"SHF_NOTE_NV_CUINFO"
        /*0018*/ 	.short	0x0002
        /*001a*/ 	.short	0x0064
        /*001c*/ 	.short	0x0082
	.zero		2


//--------------------- .nv.info                  --------------------------
	.section	.nv.info,"",@"SHT_CUDA_INFO"
	.align	4


	//----- nvinfo : EIATTR_REGCOUNT
	.align		4
        /*0000*/ 	.byte	0x04, 0x2f
        /*0002*/ 	.short	(.L_1 - .L_0)
	.align		4
.L_0:
        /*0004*/ 	.word	index@(_Z16readGlobalMemoryPfS_i)
        /*0008*/ 	.word	0x0000000a


	//----- nvinfo : EIATTR_FRAME_SIZE
	.align		4
.L_1:
        /*000c*/ 	.byte	0x04, 0x11
        /*000e*/ 	.short	(.L_3 - .L_2)
	.align		4
.L_2:
        /*0010*/ 	.word	index@(_Z16readGlobalMemoryPfS_i)
        /*0014*/ 	.word	0x00000000


	//----- nvinfo : EIATTR_REGCOUNT
	.align		4
.L_3:
        /*0018*/ 	.byte	0x04, 0x2f
        /*001a*/ 	.short	(.L_5 - .L_4)
	.align		4
.L_4:
        /*001c*/ 	.word	index@(_Z17readTextureObjectyPfi)
        /*0020*/ 	.word	0x0000000a


	//----- nvinfo : EIATTR_FRAME_SIZE
	.align		4
.L_5:
        /*0024*/ 	.byte	0x04, 0x11
        /*0026*/ 	.short	(.L_7 - .L_6)
	.align		4
.L_6:
        /*0028*/ 	.word	index@(_Z17readTextureObjectyPfi)
        /*002c*/ 	.word	0x00000000


	//----- nvinfo : EIATTR_REGCOUNT
	.align		4
.L_7:
        /*0030*/ 	.byte	0x04, 0x2f
        /*0032*/ 	.short	(.L_9 - .L_8)
	.align		4
.L_8:
        /*0034*/ 	.word	index@(_Z15sample2DTextureyPfii)
        /*0038*/ 	.word	0x00000011


	//----- nvinfo : EIATTR_FRAME_SIZE
	.align		4
.L_9:
        /*003c*/ 	.byte	0x04, 0x11
        /*003e*/ 	.short	(.L_11 - .L_10)
	.align		4
.L_10:
        /*0040*/ 	.word	index@($__internal_4_$__cuda_sm3x_div_rn_noftz_f32_slowpath)
        /*0044*/ 	.word	0x00000000


	//----- nvinfo : EIATTR_FRAME_SIZE
	.align		4
.L_11:
        /*0048*/ 	.byte	0x04, 0x11
        /*004a*/ 	.short	(.L_13 - .L_12)
	.align		4
.L_12:
        /*004c*/ 	.word	index@(_Z15sample2DTextureyPfii)
        /*0050*/ 	.word	0x00000000


	//----- nvinfo : EIATTR_REGCOUNT
	.align		4
.L_13:
        /*0054*/ 	.byte	0x04, 0x2f
        /*0056*/ 	.short	(.L_15 - .L_14)
	.align		4
.L_14:
        /*0058*/ 	.word	index@(_Z16testBoundaryModeyPfiiii)
        /*005c*/ 	.word	0x00000011


	//----- nvinfo : EIATTR_FRAME_SIZE
	.align		4
.L_15:
        /*0060*/ 	.byte	0x04, 0x11
        /*0062*/ 	.short	(.L_17 - .L_16)
	.align		4
.L_16:
        /*0064*/ 	.word	index@($__internal_3_$__cuda_sm3x_div_rn_noftz_f32_slowpath)
        /*0068*/ 	.word	0x00000000


	//----- nvinfo : EIATTR_FRAME_SIZE
	.align		4
.L_17:
        /*006c*/ 	.byte	0x04, 0x11
        /*006e*/ 	.short	(.L_19 - .L_18)
	.align		4
.L_18:
        /*0070*/ 	.word	index@(_Z16testBoundaryModeyPfiiii)
        /*0074*/ 	.word	0x00000000


	//----- nvinfo : EIATTR_REGCOUNT
	.align		4
.L_19:
        /*0078*/ 	.byte	0x04, 0x2f
        /*007a*/ 	.short	(.L_21 - .L_20)
	.align		4
.L_20:
        /*007c*/ 	.word	index@(_Z15upsampleNearestyPfiiii)
        /*0080*/ 	.word	0x00000011


	//----- nvinfo : EIATTR_FRAME_SIZE
	.align		4
.L_21:
        /*0084*/ 	.byte	0x04, 0x11
        /*0086*/ 	.short	(.L_23 - .L_22)
	.align		4
.L_22:
        /*0088*/ 	.word	index@($__internal_2_$__cuda_sm3x_div_rn_noftz_f32_slowpath)
        /*008c*/ 	.word	0x00000000


	//----- nvinfo : EIATTR_FRAME_SIZE
	.align		4
.L_23:
        /*0090*/ 	.byte	0x04, 0x11
        /*0092*/ 	.short	(.L_25 - .L_24)
	.align		4
.L_24:
        /*0094*/ 	.word	index@(_Z15upsampleNearestyPfiiii)
        /*0098*/ 	.word	0x00000000


	//----- nvinfo : EIATTR_REGCOUNT
	.align		4
.L_25:
        /*009c*/ 	.byte	0x04, 0x2f
        /*009e*/ 	.short	(.L_27 - .L_26)
	.align		4
.L_26:
        /*00a0*/ 	.word	index@(_Z12gaussianBluryPfii)
        /*00a4*/ 	.word	0x00000018


	//----- nvinfo : EIATTR_FRAME_SIZE
	.align		4
.L_27:
        /*00a8*/ 	.byte	0x04, 0x11
        /*00aa*/ 	.short	(.L_29 - .L_28)
	.align		4
.L_28:
        /*00ac*/ 	.word	index@($__internal_1_$__cuda_sm3x_div_rn_noftz_f32_slowpath)
        /*00b0*/ 	.word	0x00000000


	//----- nvinfo : EIATTR_FRAME_SIZE
	.align		4
.L_29:
        /*00b4*/ 	.byte	0x04, 0x11
        /*00b6*/ 	.short	(.L_31 - .L_30)
	.align		4
.L_30:
        /*00b8*/ 	.word	index@(_Z12gaussianBluryPfii)
        /*00bc*/ 	.word	0x00000000


	//----- nvinfo : EIATTR_REGCOUNT
	.align		4
.L_31:
        /*00c0*/ 	.byte	0x04, 0x2f
        /*00c2*/ 	.short	(.L_33 - .L_32)
	.align		4
.L_32:
        /*00c4*/ 	.word	index@(_Z20sampleLayeredTextureyPfiii)
        /*00c8*/ 	.word	0x00000015


	//----- nvinfo : EIATTR_FRAME_SIZE
	.align		4
.L_33:
        /*00cc*/ 	.byte	0x04, 0x11
        /*00ce*/ 	.short	(.L_35 - .L_34)
	.align		4
.L_34:
        /*00d0*/ 	.word	index@($__internal_0_$__cuda_sm3x_div_rn_noftz_f32_slowpath)
        /*00d4*/ 	.word	0x00000000


	//----- nvinfo : EIATTR_FRAME_SIZE
	.align		4
.L_35:
        /*00d8*/ 	.byte	0x04, 0x11
        /*00da*/ 	.short	(.L_37 - .L_36)
	.align		4
.L_36:
        /*00dc*/ 	.word	index@(_Z20sampleLayeredTextureyPfiii)
        /*00e0*/ 	.word	0x00000000


	//----- nvinfo : EIATTR_MIN_STACK_SIZE
	.align		4
.L_37:
        /*00e4*/ 	.byte	0x04, 0x12
        /*00e6*/ 	.short	(.L_39 - .L_38)
	.align		4
.L_38:
        /*00e8*/ 	.word	index@(_Z20sampleLayeredTextureyPfiii)
        /*00ec*/ 	.word	0x00000000


	//----- nvinfo : EIATTR_MIN_STACK_SIZE
	.align		4
.L_39:
        /*00f0*/ 	.byte	0x04, 0x12
        /*00f2*/ 	.short	(.L_41 - .L_40)
	.align		4
.L_40:
        /*00f4*/ 	.word	index@(_Z12gaussianBluryPfii)
        /*00f8*/ 	.word	0x00000000


	//----- nvinfo : EIATTR_MIN_STACK_SIZE
	.align		4
.L_41:
        /*00fc*/ 	.byte	0x04, 0x12
        /*00fe*/ 	.short	(.L_43 - .L_42)
	.align		4
.L_42:
        /*0100*/ 	.word	index@(_Z15upsampleNearestyPfiiii)
        /*0104*/ 	.word	0x00000000


	//----- nvinfo : EIATTR_MIN_STACK_SIZE
	.align		4
.L_43:
        /*0108*/ 	.byte	0x04, 0x12
        /*010a*/ 	.short	(.L_45 - .L_44)
	.align		4
.L_44:
        /*010c*/ 	.word	index@(_Z16testBoundaryModeyPfiiii)
        /*0110*/ 	.word	0x00000000


	//----- nvinfo : EIATTR_MIN_STACK_SIZE
	.align		4
.L_45:
        /*0114*/ 	.byte	0x04, 0x12
        /*0116*/ 	.short	(.L_47 - .L_46)
	.align		4
.L_46:
        /*0118*/ 	.word	index@(_Z15sample2DTextureyPfii)
        /*011c*/ 	.word	0x00000000


	//----- nvinfo : EIATTR_MIN_STACK_SIZE
	.align		4
.L_47:
        /*0120*/ 	.byte	0x04, 0x12
        /*0122*/ 	.short	(.L_49 - .L_48)
	.align		4
.L_48:
        /*0124*/ 	.word	index@(_Z17readTextureObjectyPfi)
        /*0128*/ 	.word	0x00000000


	//----- nvinfo : EIATTR_MIN_STACK_SIZE
	.align		4
.L_49:
        /*012c*/ 	.byte	0x04, 0x12
        /*012e*/ 	.short	(.L_51 - .L_50)
	.align		4
.L_50:
        /*0130*/ 	.word	index@(_Z16readGlobalMemoryPfS_i)
        /*0134*/ 	.word	0x00000000
.L_51:


//--------------------- .nv.compat                --------------------------
	.section	.nv.compat,"",@"SHT_CUDA_COMPAT_INFO"
	.align	4
        /*0000*/ 	.byte	0x02, 0x09, 0x00, 0x00, 0x02, 0x02, 0x02, 0x00, 0x02, 0x05, 0x05, 0x00, 0x03, 0x07, 0x01, 0x01
        /*0010*/ 	.byte	0x02, 0x03, 0x00, 0x00, 0x02, 0x06, 0x01, 0x00, 0x04, 0x0b, 0x08, 0x00, 0x01, 0x00, 0x00, 0x00
        /*0020*/ 	.byte	0x00, 0x00, 0x00, 0x00


//--------------------- .nv.info._Z20sampleLayeredTextureyPfiii --------------------------
	.section	.nv.info._Z20sampleLayeredTextureyPfiii,"",@"SHT_CUDA_INFO"
	.sectionflags	@""
	.align	4


	//----- nvinfo : EIATTR_CUDA_API_VERSION
	.align		4
        /*0000*/ 	.byte	0x04, 0x37
        /*0002*/ 	.short	(.L_53 - .L_52)
.L_52:
        /*0004*/ 	.word	0x00000082


	//----- nvinfo : EIATTR_KPARAM_INFO
	.align		4
.L_53:
        /*0008*/ 	.byte	0x04, 0x17
        /*000a*/ 	.short	(.L_55 - .L_54)
.L_54:
        /*000c*/ 	.word	0x00000000
        /*0010*/ 	.short	0x0004
        /*0012*/ 	.short	0x0018
        /*0014*/ 	.byte	0x00, 0xf0, 0x11, 0x00


	//----- nvinfo : EIATTR_KPARAM_INFO
	.align		4
.L_55:
        /*0018*/ 	.byte	0x04, 0x17
        /*001a*/ 	.short	(.L_57 - .L_56)
.L_56:
        /*001c*/ 	.word	0x00000000
        /*0020*/ 	.short	0x0003
        /*0022*/ 	.short	0x0014
        /*0024*/ 	.byte	0x00, 0xf0, 0x11, 0x00


	//----- nvinfo : EIATTR_KPARAM_INFO
	.align		4
.L_57:
        /*0028*/ 	.byte	0x04, 0x17
        /*002a*/ 	.short	(.L_59 - .L_58)
.L_58:
        /*002c*/ 	.word	0x00000000
        /*0030*/ 	.short	0x0002
        /*0032*/ 	.short	0x0010
        /*0034*/ 	.byte	0x00, 0xf0, 0x11, 0x00


	//----- nvinfo : EIATTR_KPARAM_INFO
	.align		4
.L_59:
        /*0038*/ 	.byte	0x04, 0x17
        /*003a*/ 	.short	(.L_61 - .L_60)
.L_60:
        /*003c*/ 	.word	0x00000000
        /*0040*/ 	.short	0x0001
        /*0042*/ 	.short	0x0008
        /*0044*/ 	.byte	0x00, 0xf5, 0x21, 0x00


	//----- nvinfo : EIATTR_KPARAM_INFO
	.align		4
.L_61:
        /*0048*/ 	.byte	0x04, 0x17
        /*004a*/ 	.short	(.L_63 - .L_62)
.L_62:
        /*004c*/ 	.word	0x00000000
        /*0050*/ 	.short	0x0000
        /*0052*/ 	.short	0x0000
        /*0054*/ 	.byte	0x00, 0xf0, 0x21, 0x00


	//----- nvinfo : EIATTR_SPARSE_MMA_MASK
	.align		4
.L_63:
        /*0058*/ 	.byte	0x03, 0x50
        /*005a*/ 	.short	0x0000


	//----- nvinfo : EIATTR_MAXREG_COUNT
	.align		4
        /*005c*/ 	.byte	0x03, 0x1b
        /*005e*/ 	.short	0x00ff


	//----- nvinfo : EIATTR_MERCURY_ISA_VERSION
	.align		4
        /*0060*/ 	.byte	0x03, 0x5f
        /*0062*/ 	.short	0x0101


	//----- nvinfo : EIATTR_VRC_CTA_INIT_COUNT
	.align		4
        /*0064*/ 	.byte	0x02, 0x4a
	.zero		1
	.zero		1


	//----- nvinfo : EIATTR_EXIT_INSTR_OFFSETS
	.align		4
        /*0068*/ 	.byte	0x04, 0x1c
        /*006a*/ 	.short	(.L_65 - .L_64)


	//   ....[0]....
.L_64:
        /*006c*/ 	.word	0x000000c0


	//   ....[1]....
        /*0070*/ 	.word	0x00000730


	//----- nvinfo : EIATTR_CRS_STACK_SIZE
	.align		4
.L_65:
        /*0074*/ 	.byte	0x04, 0x1e
        /*0076*/ 	.short	(.L_67 - .L_66)
.L_66:
        /*0078*/ 	.word	0x00000000


	//----- nvinfo : EIATTR_CBANK_PARAM_SIZE
	.align		4
.L_67:
        /*007c*/ 	.byte	0x03, 0x19
        /*007e*/ 	.short	0x001c


	//----- nvinfo : EIATTR_PARAM_CBANK
	.align		4
        /*0080*/ 	.byte	0x04, 0x0a
        /*0082*/ 	.short	(.L_69 - .L_68)
	.align		4
.L_68:
        /*0084*/ 	.word	index@(.nv.constant0._Z20sampleLayeredTextureyPfiii)
        /*0088*/ 	.short	0x0380
        /*008a*/ 	.short	0x001c


	//----- nvinfo : EIATTR_SW_WAR
	.align		4
.L_69:
        /*008c*/ 	.byte	0x04, 0x36
        /*008e*/ 	.short	(.L_71 - .L_70)
.L_70:
        /*0090*/ 	.word	0x00000008
.L_71:


//--------------------- .nv.info._Z12gaussianBluryPfii --------------------------
	.section	.nv.info._Z12gaussianBluryPfii,"",@"SHT_CUDA_INFO"
	.sectionflags	@""
	.align	4


	//----- nvinfo : EIATTR_CUDA_API_VERSION
	.align		4
        /*0000*/ 	.byte	0x04, 0x37
        /*0002*/ 	.short	(.L_73 - .L_72)
.L_72:
        /*0004*/ 	.word	0x00000082


	//----- nvinfo : EIATTR_KPARAM_INFO
	.align		4
.L_73:
        /*0008*/ 	.byte	0x04, 0x17
        /*000a*/ 	.short	(.L_75 - .L_74)
.L_74:
        /*000c*/ 	.word	0x00000000
        /*0010*/ 	.short	0x0003
        /*0012*/ 	.short	0x0014
        /*0014*/ 	.byte	0x00, 0xf0, 0x11, 0x00


	//----- nvinfo : EIATTR_KPARAM_INFO
	.align		4
.L_75:
        /*0018*/ 	.byte	0x04, 0x17
        /*001a*/ 	.short	(.L_77 - .L_76)
.L_76:
        /*001c*/ 	.word	0x00000000
        /*0020*/ 	.short	0x0002
        /*0022*/ 	.short	0x0010
        /*0024*/ 	.byte	0x00, 0xf0, 0x11, 0x00


	//----- nvinfo : EIATTR_KPARAM_INFO
	.align		4
.L_77:
        /*0028*/ 	.byte	0x04, 0x17
        /*002a*/ 	.short	(.L_79 - .L_78)
.L_78:
        /*002c*/ 	.word	0x00000000
        /*0030*/ 	.short	0x0001
        /*0032*/ 	.short	0x0008
        /*0034*/ 	.byte	0x00, 0xf5, 0x21, 0x00


	//----- nvinfo : EIATTR_KPARAM_INFO
	.align		4
.L_79:
        /*0038*/ 	.byte	0x04, 0x17
        /*003a*/ 	.short	(.L_81 - .L_80)
.L_80:
        /*003c*/ 	.word	0x00000000
        /*0040*/ 	.short	0x0000
        /*0042*/ 	.short	0x0000
        /*0044*/ 	.byte	0x00, 0xf0, 0x21, 0x00


	//----- nvinfo : EIATTR_SPARSE_MMA_MASK
	.align		4
.L_81:
        /*0048*/ 	.byte	0x03, 0x50
        /*004a*/ 	.short	0x0000


	//----- nvinfo : EIATTR_MAXREG_COUNT
	.align		4
        /*004c*/ 	.byte	0x03, 0x1b
        /*004e*/ 	.short	0x00ff


	//----- nvinfo : EIATTR_MERCURY_ISA_VERSION
	.align		4
        /*0050*/ 	.byte	0x03, 0x5f
        /*0052*/ 	.short	0x0101


	//----- nvinfo : EIATTR_VRC_CTA_INIT_COUNT
	.align		4
        /*0054*/ 	.byte	0x02, 0x4a
	.zero		1
	.zero		1


	//----- nvinfo : EIATTR_EXIT_INSTR_OFFSETS
	.align		4
        /*0058*/ 	.byte	0x04, 0x1c
        /*005a*/ 	.short	(.L_83 - .L_82)


	//   ....[0]....
.L_82:
        /*005c*/ 	.word	0x000000c0


	//   ....[1]....
        /*0060*/ 	.word	0x00000aa0


	//----- nvinfo : EIATTR_CRS_STACK_SIZE
	.align		4
.L_83:
        /*0064*/ 	.byte	0x04, 0x1e
        /*0066*/ 	.short	(.L_85 - .L_84)
.L_84:
        /*0068*/ 	.word	0x00000000


	//----- nvinfo : EIATTR_CBANK_PARAM_SIZE
	.align		4
.L_85:
        /*006c*/ 	.byte	0x03, 0x19
        /*006e*/ 	.short	0x0018


	//----- nvinfo : EIATTR_PARAM_CBANK
	.align		4
        /*0070*/ 	.byte	0x04, 0x0a
        /*0072*/ 	.short	(.L_87 - .L_86)
	.align		4
.L_86:
        /*0074*/ 	.word	index@(.nv.constant0._Z12gaussianBluryPfii)
        /*0078*/ 	.short	0x0380
        /*007a*/ 	.short	0x0018


	//----- nvinfo : EIATTR_SW_WAR
	.align		4
.L_87:
        /*007c*/ 	.byte	0x04, 0x36
        /*007e*/ 	.short	(.L_89 - .L_88)
.L_88:
        /*0080*/ 	.word	0x00000008
.L_89:


//--------------------- .nv.info._Z15upsampleNearestyPfiiii --------------------------
	.section	.nv.info._Z15upsampleNearestyPfiiii,"",@"SHT_CUDA_INFO"
	.sectionflags	@""
	.align	4


	//----- nvinfo : EIATTR_CUDA_API_VERSION
	.align		4
        /*0000*/ 	.byte	0x04, 0x37
        /*0002*/ 	.short	(.L_91 - .L_90)
.L_90:
        /*0004*/ 	.word	0x00000082


	//----- nvinfo : EIATTR_KPARAM_INFO
	.align		4
.L_91:
        /*0008*/ 	.byte	0x04, 0x17
        /*000a*/ 	.short	(.L_93 - .L_92)
.L_92:
        /*000c*/ 	.word	0x00000000
        /*0010*/ 	.short	0x0005
        /*0012*/ 	.short	0x001c
        /*0014*/ 	.byte	0x00, 0xf0, 0x11, 0x00


	//----- nvinfo : EIATTR_KPARAM_INFO
	.align		4
.L_93:
        /*0018*/ 	.byte	0x04, 0x17
        /*001a*/ 	.short	(.L_95 - .L_94)
.L_94:
        /*001c*/ 	.word	0x00000000
        /*0020*/ 	.short	0x0004
        /*0022*/ 	.short	0x0018
        /*0024*/ 	.byte	0x00, 0xf0, 0x11, 0x00


	//----- nvinfo : EIATTR_KPARAM_INFO
	.align		4
.L_95:
        /*0028*/ 	.byte	0x04, 0x17
        /*002a*/ 	.short	(.L_97 - .L_96)
.L_96:
        /*002c*/ 	.word	0x00000000
        /*0030*/ 	.short	0x0003
        /*0032*/ 	.short	0x0014
        /*0034*/ 	.byte	0x00, 0xf0, 0x11, 0x00


	//----- nvinfo : EIATTR_KPARAM_INFO
	.align		4
.L_97:
        /*0038*/ 	.byte	0x04, 0x17
        /*003a*/ 	.short	(.L_99 - .L_98)
.L_98:
        /*003c*/ 	.word	0x00000000
        /*0040*/ 	.short	0x0002
        /*0042*/ 	.short	0x0010
        /*0044*/ 	.byte	0x00, 0xf0, 0x11, 0x00


	//----- nvinfo : EIATTR_KPARAM_INFO
	.align		4
.L_99:
        /*0048*/ 	.byte	0x04, 0x17
        /*004a*/ 	.short	(.L_101 - .L_100)
.L_100:
        /*004c*/ 	.word	0x00000000
        /*0050*/ 	.short	0x0001
        /*0052*/ 	.short	0x0008
        /*0054*/ 	.byte	0x00, 0xf5, 0x21, 0x00


	//----- nvinfo : EIATTR_KPARAM_INFO
	.align		4
.L_101:
        /*0058*/ 	.byte	0x04, 0x17
        /*005a*/ 	.short	(.L_103 - .L_102)
.L_102:
        /*005c*/ 	.word	0x00000000
        /*0060*/ 	.short	0x0000
        /*0062*/ 	.short	0x0000
        /*0064*/ 	.byte	0x00, 0xf0, 0x21, 0x00


	//----- nvinfo : EIATTR_SPARSE_MMA_MASK
	.align		4
.L_103:
        /*0068*/ 	.byte	0x03, 0x50
        /*006a*/ 	.short	0x0000


	//----- nvinfo : EIATTR_MAXREG_COUNT
	.align		4
        /*006c*/ 	.byte	0x03, 0x1b
        /*006e*/ 	.short	0x00ff


	//----- nvinfo : EIATTR_MERCURY_ISA_VERSION
	.align		4
        /*0070*/ 	.byte	0x03, 0x5f
        /*0072*/ 	.short	0x0101


	//----- nvinfo : EIATTR_VRC_CTA_INIT_COUNT
	.align		4
        /*0074*/ 	.byte	0x02, 0x4a
	.zero		1
	.zero		1


	//----- nvinfo : EIATTR_EXIT_INSTR_OFFSETS
	.align		4
        /*0078*/ 	.byte	0x04, 0x1c
        /*007a*/ 	.short	(.L_105 - .L_104)


	//   ....[0]....
.L_104:
        /*007c*/ 	.word	0x000000c0


	//   ....[1]....
        /*0080*/ 	.word	0x00000370


	//----- nvinfo : EIATTR_CRS_STACK_SIZE
	.align		4
.L_105:
        /*0084*/ 	.byte	0x04, 0x1e
        /*0086*/ 	.short	(.L_107 - .L_106)
.L_106:
        /*0088*/ 	.word	0x00000000


	//----- nvinfo : EIATTR_CBANK_PARAM_SIZE
	.align		4
.L_107:
        /*008c*/ 	.byte	0x03, 0x19
        /*008e*/ 	.short	0x0020


	//----- nvinfo : EIATTR_PARAM_CBANK
	.align		4
        /*0090*/ 	.byte	0x04, 0x0a
        /*0092*/ 	.short	(.L_109 - .L_108)
	.align		4
.L_108:
        /*0094*/ 	.word	index@(.nv.constant0._Z15upsampleNearestyPfiiii)
        /*0098*/ 	.short	0x0380
        /*009a*/ 	.short	0x0020


	//----- nvinfo : EIATTR_SW_WAR
	.align		4
.L_109:
        /*009c*/ 	.byte	0x04, 0x36
        /*009e*/ 	.short	(.L_111 - .L_110)
.L_110:
        /*00a0*/ 	.word	0x00000008
.L_111:


//--------------------- .nv.info._Z16testBoundaryModeyPfiiii --------------------------
	.section	.nv.info._Z16testBoundaryModeyPfiiii,"",@"SHT_CUDA_INFO"
	.sectionflags	@""
	.align	4


	//----- nvinfo : EIATTR_CUDA_API_VERSION
	.align		4
        /*0000*/ 	.byte	0x04, 0x37
        /*0002*/ 	.short	(.L_113 - .L_112)
.L_112:
        /*0004*/ 	.word	0x00000082


	//----- nvinfo : EIATTR_KPARAM_INFO
	.align		4
.L_113:
        /*0008*/ 	.byte	0x04, 0x17
        /*000a*/ 	.short	(.L_115 - .L_114)
.L_114:
        /*000c*/ 	.word	0x00000000
        /*0010*/ 	.short	0x0005
        /*0012*/ 	.short	0x001c
        /*0014*/ 	.byte	0x00, 0xf0, 0x11, 0x00


	//----- nvinfo : EIATTR_KPARAM_INFO
	.align		4
.L_115:
        /*0018*/ 	.byte	0x04, 0x17
        /*001a*/ 	.short	(.L_117 - .L_116)
.L_116:
        /*001c*/ 	.word	0x00000000
        /*0020*/ 	.short	0x0004
        /*0022*/ 	.short	0x0018
        /*0024*/ 	.byte	0x00, 0xf0, 0x11, 0x00


	//----- nvinfo : EIATTR_KPARAM_INFO
	.align		4
.L_117:
        /*0028*/ 	.byte	0x04, 0x17
        /*002a*/ 	.short	(.L_119 - .L_118)
.L_118:
        /*002c*/ 	.word	0x00000000
        /*0030*/ 	.short	0x0003
        /*0032*/ 	.short	0x0014
        /*0034*/ 	.byte	0x00, 0xf0, 0x11, 0x00


	//----- nvinfo : EIATTR_KPARAM_INFO
	.align		4
.L_119:
        /*0038*/ 	.byte	0x04, 0x17
        /*003a*/ 	.short	(.L_121 - .L_120)
.L_120:
        /*003c*/ 	.word	0x00000000
        /*0040*/ 	.short	0x0002
        /*0042*/ 	.short	0x0010
        /*0044*/ 	.byte	0x00, 0xf0, 0x11, 0x00


	//----- nvinfo : EIATTR_KPARAM_INFO
	.align		4
.L_121:
        /*0048*/ 	.byte	0x04, 0x17
        /*004a*/ 	.short	(.L_123 - .L_122)
.L_122:
        /*004c*/ 	.word	0x00000000
        /*0050*/ 	.short	0x0001
        /*0052*/ 	.short	0x0008
        /*0054*/ 	.byte	0x00, 0xf5, 0x21, 0x00


	//----- nvinfo : EIATTR_KPARAM_INFO
	.align		4
.L_123:
        /*0058*/ 	.byte	0x04, 0x17
        /*005a*/ 	.short	(.L_125 - .L_124)
.L_124:
        /*005c*/ 	.word	0x00000000
        /*0060*/ 	.short	0x0000
        /*0062*/ 	.short	0x0000
        /*0064*/ 	.byte	0x00, 0xf0, 0x21, 0x00


	//----- nvinfo : EIATTR_SPARSE_MMA_MASK
	.align		4
.L_125:
        /*0068*/ 	.byte	0x03, 0x50
        /*006a*/ 	.short	0x0000


	//----- nvinfo : EIATTR_MAXREG_COUNT
	.align		4
        /*006c*/ 	.byte	0x03, 0x1b
        /*006e*/ 	.short	0x00ff


	//----- nvinfo : EIATTR_MERCURY_ISA_VERSION
	.align		4
        /*0070*/ 	.byte	0x03, 0x5f
        /*0072*/ 	.short	0x0101


	//----- nvinfo : EIATTR_VRC_CTA_INIT_COUNT
	.align		4
        /*0074*/ 	.byte	0x02, 0x4a
	.zero		1
	.zero		1


	//----- nvinfo : EIATTR_EXIT_INSTR_OFFSETS
	.align		4
        /*0078*/ 	.byte	0x04, 0x1c
        /*007a*/ 	.short	(.L_127 - .L_126)


	//   ....[0]....
.L_126:
        /*007c*/ 	.word	0x000000c0


	//   ....[1]....
        /*0080*/ 	.word	0x000003f0


	//----- nvinfo : EIATTR_CRS_STACK_SIZE
	.align		4
.L_127:
        /*0084*/ 	.byte	0x04, 0x1e
        /*0086*/ 	.short	(.L_129 - .L_128)
.L_128:
        /*0088*/ 	.word	0x00000000


	//----- nvinfo : EIATTR_CBANK_PARAM_SIZE
	.align		4
.L_129:
        /*008c*/ 	.byte	0x03, 0x19
        /*008e*/ 	.short	0x0020


	//----- nvinfo : EIATTR_PARAM_CBANK
	.align		4
        /*0090*/ 	.byte	0x04, 0x0a
        /*0092*/ 	.short	(.L_131 - .L_130)
	.align		4
.L_130:
        /*0094*/ 	.word	index@(.nv.constant0._Z16testBoundaryModeyPfiiii)
        /*0098*/ 	.short	0x0380
        /*009a*/ 	.short	0x0020


	//----- nvinfo : EIATTR_SW_WAR
	.align		4
.L_131:
        /*009c*/ 	.byte	0x04, 0x36
        /*009e*/ 	.short	(.L_133 - .L_132)
.L_132:
        /*00a0*/ 	.word	0x00000008
.L_133:


//--------------------- .nv.info._Z15sample2DTextureyPfii --------------------------
	.section	.nv.info._Z15sample2DTextureyPfii,"",@"SHT_CUDA_INFO"
	.sectionflags	@""
	.align	4


	//----- nvinfo : EIATTR_CUDA_API_VERSION
	.align		4
        /*0000*/ 	.byte	0x04, 0x37
        /*0002*/ 	.short	(.L_135 - .L_134)
.L_134:
        /*0004*/ 	.word	0x00000082


	//----- nvinfo : EIATTR_KPARAM_INFO
	.align		4
.L_135:
        /*0008*/ 	.byte	0x04, 0x17
        /*000a*/ 	.short	(.L_137 - .L_136)
.L_136:
        /*000c*/ 	.word	0x00000000
        /*0010*/ 	.short	0x0003
        /*0012*/ 	.short	0x0014
        /*0014*/ 	.byte	0x00, 0xf0, 0x11, 0x00


	//----- nvinfo : EIATTR_KPARAM_INFO
	.align		4
.L_137:
        /*0018*/ 	.byte	0x04, 0x17
        /*001a*/ 	.short	(.L_139 - .L_138)
.L_138:
        /*001c*/ 	.word	0x00000000
        /*0020*/ 	.short	0x0002
        /*0022*/ 	.short	0x0010
        /*0024*/ 	.byte	0x00, 0xf0, 0x11, 0x00


	//----- nvinfo : EIATTR_KPARAM_INFO
	.align		4
.L_139:
        /*0028*/ 	.byte	0x04, 0x17
        /*002a*/ 	.short	(.L_141 - .L_140)
.L_140:
        /*002c*/ 	.word	0x00000000
        /*0030*/ 	.short	0x0001
        /*0032*/ 	.short	0x0008
        /*0034*/ 	.byte	0x00, 0xf5, 0x21, 0x00


	//----- nvinfo : EIATTR_KPARAM_INFO
	.align		4
.L_141:
        /*0038*/ 	.byte	0x04, 0x17
        /*003a*/ 	.short	(.L_143 - .L_142)
.L_142:
        /*003c*/ 	.word	0x00000000
        /*0040*/ 	.short	0x0000
        /*0042*/ 	.short	0x0000
        /*0044*/ 	.byte	0x00, 0xf0, 0x21, 0x00


	//----- nvinfo : EIATTR_SPARSE_MMA_MASK
	.align		4
.L_143:
        /*0048*/ 	.byte	0x03, 0x50
        /*004a*/ 	.short	0x0000


	//----- nvinfo : EIATTR_MAXREG_COUNT
	.align		4
        /*004c*/ 	.byte	0x03, 0x1b
        /*004e*/ 	.short	0x00ff


	//----- nvinfo : EIATTR_MERCURY_ISA_VERSION
	.align		4
        /*0050*/ 	.byte	0x03, 0x5f
        /*0052*/ 	.short	0x0101


	//----- nvinfo : EIATTR_VRC_CTA_INIT_COUNT
	.align		4
        /*0054*/ 	.byte	0x02, 0x4a
	.zero		1
	.zero		1


	//----- nvinfo : EIATTR_EXIT_INSTR_OFFSETS
	.align		4
        /*0058*/ 	.byte	0x04, 0x1c
        /*005a*/ 	.short	(.L_145 - .L_144)


	//   ....[0]....
.L_144:
        /*005c*/ 	.word	0x000000c0


	//   ....[1]....
        /*0060*/ 	.word	0x00000390


	//----- nvinfo : EIATTR_CRS_STACK_SIZE
	.align		4
.L_145:
        /*0064*/ 	.byte	0x04, 0x1e
        /*0066*/ 	.short	(.L_147 - .L_146)
.L_146:
        /*0068*/ 	.word	0x00000000


	//----- nvinfo : EIATTR_CBANK_PARAM_SIZE
	.align		4
.L_147:
        /*006c*/ 	.byte	0x03, 0x19
        /*006e*/ 	.short	0x0018


	//----- nvinfo : EIATTR_PARAM_CBANK
	.align		4
        /*0070*/ 	.byte	0x04, 0x0a
        /*0072*/ 	.short	(.L_149 - .L_148)
	.align		4
.L_148:
        /*0074*/ 	.word	index@(.nv.constant0._Z15sample2DTextureyPfii)
        /*0078*/ 	.short	0x0380
        /*007a*/ 	.short	0x0018


	//----- nvinfo : EIATTR_SW_WAR
	.align		4
.L_149:
        /*007c*/ 	.byte	0x04, 0x36
        /*007e*/ 	.short	(.L_151 - .L_150)
.L_150:
        /*0080*/ 	.word	0x00000008
.L_151:


//--------------------- .nv.info._Z17readTextureObjectyPfi --------------------------
	.section	.nv.info._Z17readTextureObjectyPfi,"",@"SHT_CUDA_INFO"
	.sectionflags	@""
	.align	4


	//----- nvinfo : EIATTR_CUDA_API_VERSION
	.align		4
        /*0000*/ 	.byte	0x04, 0x37
        /*0002*/ 	.short	(.L_153 - .L_152)
.L_152:
        /*0004*/ 	.word	0x00000082


	//----- nvinfo : EIATTR_KPARAM_INFO
	.align		4
.L_153:
        /*0008*/ 	.byte	0x04, 0x17
        /*000a*/ 	.short	(.L_155 - .L_154)
.L_154:
        /*000c*/ 	.word	0x00000000
        /*0010*/ 	.short	0x0002
        /*0012*/ 	.short	0x0010
        /*0014*/ 	.byte	0x00, 0xf0, 0x11, 0x00


	//----- nvinfo : EIATTR_KPARAM_INFO
	.align		4
.L_155:
        /*0018*/ 	.byte	0x04, 0x17
        /*001a*/ 	.short	(.L_157 - .L_156)
.L_156:
        /*001c*/ 	.word	0x00000000
        /*0020*/ 	.short	0x0001
        /*0022*/ 	.short	0x0008
        /*0024*/ 	.byte	0x00, 0xf5, 0x21, 0x00


	//----- nvinfo : EIATTR_KPARAM_INFO
	.align		4
.L_157:
        /*0028*/ 	.byte	0x04, 0x17
        /*002a*/ 	.short	(.L_159 - .L_158)
.L_158:
        /*002c*/ 	.word	0x00000000
        /*0030*/ 	.short	0x0000
        /*0032*/ 	.short	0x0000
        /*0034*/ 	.byte	0x00, 0xf0, 0x21, 0x00


	//----- nvinfo : EIATTR_SPARSE_MMA_MASK
	.align		4
.L_159:
        /*0038*/ 	.byte	0x03, 0x50
        /*003a*/ 	.short	0x0000


	//----- nvinfo : EIATTR_MAXREG_COUNT
	.align		4
        /*003c*/ 	.byte	0x03, 0x1b
        /*003e*/ 	.short	0x00ff


	//----- nvinfo : EIATTR_MERCURY_ISA_VERSION
	.align		4
        /*0040*/ 	.byte	0x03, 0x5f
        /*0042*/ 	.short	0x0101


	//----- nvinfo : EIATTR_VRC_CTA_INIT_COUNT
	.align		4
        /*0044*/ 	.byte	0x02, 0x4a
	.zero		1
	.zero		1


	//----- nvinfo : EIATTR_EXIT_INSTR_OFFSETS
	.align		4
        /*0048*/ 	.byte	0x04, 0x1c
        /*004a*/ 	.short	(.L_161 - .L_160)


	//   ....[0]....
.L_160:
        /*004c*/ 	.word	0x00000070


	//   ....[1]....
        /*0050*/ 	.word	0x00000100


	//----- nvinfo : EIATTR_CBANK_PARAM_SIZE
	.align		4
.L_161:
        /*0054*/ 	.byte	0x03, 0x19
        /*0056*/ 	.short	0x0014


	//----- nvinfo : EIATTR_PARAM_CBANK
	.align		4
        /*0058*/ 	.byte	0x04, 0x0a
        /*005a*/ 	.short	(.L_163 - .L_162)
	.align		4
.L_162:
        /*005c*/ 	.word	index@(.nv.constant0._Z17readTextureObjectyPfi)
        /*0060*/ 	.short	0x0380
        /*0062*/ 	.short	0x0014


	//----- nvinfo : EIATTR_SW_WAR
	.align		4
.L_163:
        /*0064*/ 	.byte	0x04, 0x36
        /*0066*/ 	.short	(.L_165 - .L_164)
.L_164:
        /*0068*/ 	.word	0x00000008
.L_165:


//--------------------- .nv.info._Z16readGlobalMemoryPfS_i --------------------------
	.section	.nv.info._Z16readGlobalMemoryPfS_i,"",@"SHT_CUDA_INFO"
	.sectionflags	@""
	.align	4


	//----- nvinfo : EIATTR_CUDA_API_VERSION
	.align		4
        /*0000*/ 	.byte	0x04, 0x37
        /*0002*/ 	.short	(.L_167 - .L_166)
.L_166:
        /*0004*/ 	.word	0x00000082


	//----- nvinfo : EIATTR_KPARAM_INFO
	.align		4
.L_167:
        /*0008*/ 	.byte	0x04, 0x17
        /*000a*/ 	.short	(.L_169 - .L_168)
.L_168:
        /*000c*/ 	.word	0x00000000
        /*0010*/ 	.short	0x0002
        /*0012*/ 	.short	0x0010
        /*0014*/ 	.byte	0x00, 0xf0, 0x11, 0x00


	//----- nvinfo : EIATTR_KPARAM_INFO
	.align		4
.L_169:
        /*0018*/ 	.byte	0x04, 0x17
        /*001a*/ 	.short	(.L_171 - .L_170)
.L_170:
        /*001c*/ 	.word	0x00000000
        /*0020*/ 	.short	0x0001
        /*0022*/ 	.short	0x0008
        /*0024*/ 	.byte	0x00, 0xf5, 0x21, 0x00


	//----- nvinfo : EIATTR_KPARAM_INFO
	.align		4
.L_171:
        /*0028*/ 	.byte	0x04, 0x17
        /*002a*/ 	.short	(.L_173 - .L_172)
.L_172:
        /*002c*/ 	.word	0x00000000
        /*0030*/ 	.short	0x0000
        /*0032*/ 	.short	0x0000
        /*0034*/ 	.byte	0x00, 0xf5, 0x21, 0x00


	//----- nvinfo : EIATTR_SPARSE_MMA_MASK
	.align		4
.L_173:
        /*0038*/ 	.byte	0x03, 0x50
        /*003a*/ 	.short	0x0000


	//----- nvinfo : EIATTR_MAXREG_COUNT
	.align		4
        /*003c*/ 	.byte	0x03, 0x1b
        /*003e*/ 	.short	0x00ff


	//----- nvinfo : EIATTR_MERCURY_ISA_VERSION
	.align		4
        /*0040*/ 	.byte	0x03, 0x5f
        /*0042*/ 	.short	0x0101


	//----- nvinfo : EIATTR_VRC_CTA_INIT_COUNT
	.align		4
        /*0044*/ 	.byte	0x02, 0x4a
	.zero		1
	.zero		1


	//----- nvinfo : EIATTR_EXIT_INSTR_OFFSETS
	.align		4
        /*0048*/ 	.byte	0x04, 0x1c
        /*004a*/ 	.short	(.L_175 - .L_174)


	//   ....[0]....
.L_174:
        /*004c*/ 	.word	0x00000070


	//   ....[1]....
        /*0050*/ 	.word	0x00000100


	//----- nvinfo : EIATTR_CBANK_PARAM_SIZE
	.align		4
.L_175:
        /*0054*/ 	.byte	0x03, 0x19
        /*0056*/ 	.short	0x0014


	//----- nvinfo : EIATTR_PARAM_CBANK
	.align		4
        /*0058*/ 	.byte	0x04, 0x0a
        /*005a*/ 	.short	(.L_177 - .L_176)
	.align		4
.L_176:
        /*005c*/ 	.word	index@(.nv.constant0._Z16readGlobalMemoryPfS_i)
        /*0060*/ 	.short	0x0380
        /*0062*/ 	.short	0x0014


	//----- nvinfo : EIATTR_SW_WAR
	.align		4
.L_177:
        /*0064*/ 	.byte	0x04, 0x36
        /*0066*/ 	.short	(.L_179 - .L_178)
.L_178:
        /*0068*/ 	.word	0x00000008
.L_179:


//--------------------- .nv.callgraph             --------------------------
	.section	.nv.callgraph,"",@"SHT_CUDA_CALLGRAPH"
	.align	4
	.sectionentsize	8
	.align		4
        /*0000*/ 	.word	0x00000000
	.align		4
        /*0004*/ 	.word	0xffffffff
	.align		4
        /*0008*/ 	.word	0x00000000
	.align		4
        /*000c*/ 	.word	0xfffffffe
	.align		4
        /*0010*/ 	.word	0x00000000
	.align		4
        /*0014*/ 	.word	0xfffffffd
	.align		4
        /*0018*/ 	.word	0x00000000
	.align		4
        /*001c*/ 	.word	0xfffffffc


//--------------------- .text._Z20sampleLayeredTextureyPfiii --------------------------
	.section	.text._Z20sampleLayeredTextureyPfiii,"ax",@progbits
	.align	128
        .global         _Z20sampleLayeredTextureyPfiii
        .type           _Z20sampleLayeredTextureyPfiii,@function
        .size           _Z20sampleLayeredTextureyPfiii,(.L_x_91 - _Z20sampleLayeredTextureyPfiii)
        .other          _Z20sampleLayeredTextureyPfiii,@"STO_CUDA_ENTRY STV_DEFAULT"
_Z20sampleLayeredTextureyPfiii:
.text._Z20sampleLayeredTextureyPfiii:
[----:B------:R-:W-:Y:S01]  /*0000*/  LDC R1, c[0x0][0x37c] ;  /* 0x0000df00ff017b82 */ /* 0x000fe20000000800 */
[----:B------:R-:W0:Y:S07]  /*0010*/  S2R R2, SR_TID.Y ;  /* 0x0000000000027919 */ /* 0x000e2e0000002200 */
[----:B------:R-:W1:Y:S01]  /*0020*/  LDC R0, c[0x0][0x360] ;  /* 0x0000d800ff007b82 */ /* 0x000e620000000800 */
[----:B------:R-:W2:Y:S01]  /*0030*/  LDCU.64 UR6, c[0x0][0x390] ;  /* 0x00007200ff0677ac */ /* 0x000ea20008000a00 */
[----:B------:R-:W1:Y:S06]  /*0040*/  S2R R7, SR_TID.X ;  /* 0x0000000000077919 */ /* 0x000e6c0000002100 */
[----:B------:R-:W0:Y:S08]  /*0050*/  S2UR UR5, SR_CTAID.Y ;  /* 0x00000000000579c3 */ /* 0x000e300000002600 */
[----:B------:R-:W0:Y:S08]  /*0060*/  LDC R3, c[0x0][0x364] ;  /* 0x0000d900ff037b82 */ /* 0x000e300000000800 */
[----:B------:R-:W1:Y:S01]  /*0070*/  S2UR UR4, SR_CTAID.X ;  /* 0x00000000000479c3 */ /* 0x000e620000002500 */
[----:B0-----:R-:W-:-:S05]  /*0080*/  IMAD R2, R3, UR5, R2 ;  /* 0x0000000503027c24 */ /* 0x001fca000f8e0202 */
[----:B--2---:R-:W-:Y:S01]  /*0090*/  ISETP.GE.AND P0, PT, R2, UR7, PT ;  /* 0x0000000702007c0c */ /* 0x004fe2000bf06270 */
[----:B-1----:R-:W-:-:S05]  /*00a0*/  IMAD R7, R0, UR4, R7 ;  /* 0x0000000400077c24 */ /* 0x002fca000f8e0207 */
[----:B------:R-:W-:-:S13]  /*00b0*/  ISETP.GE.OR P0, PT, R7, UR6, P0 ;  /* 0x0000000607007c0c */ /* 0x000fda0008706670 */
[----:B------:R-:W-:Y:S05]  /*00c0*/  @P0 EXIT ;  /* 0x000000000000094d */ /* 0x000fea0003800000 */
[----:B------:R-:W0:Y:S01]  /*00d0*/  LDCU UR10, c[0x0][0x398] ;  /* 0x00007300ff0a77ac */ /* 0x000e220008000800 */
[----:B------:R-:W-:Y:S01]  /*00e0*/  IMAD.MOV.U32 R3, RZ, RZ, RZ ;  /* 0x000000ffff037224 */ /* 0x000fe200078e00ff */
[----:B0-----:R-:W-:-:S09]  /*00f0*/  UISETP.GE.AND UP0, UPT, UR10, 0x1, UPT ;  /* 0x000000010a00788c */ /* 0x001fd2000bf06270 */
[----:B------:R-:W-:Y:S05]  /*0100*/  BRA.U !UP0, `(.L_x_0) ;  /* 0x0000000508387547 */ /* 0x000fea000b800000 */
[----:B------:R-:W-:Y:S01]  /*0110*/  UISETP.GE.U32.AND UP0, UPT, UR10, 0x4, UPT ;  /* 0x000000040a00788c */ /* 0x000fe2000bf06070 */
[----:B------:R-:W-:Y:S01]  /*0120*/  I2FP.F32.S32 R5, R7 ;  /* 0x0000000700057245 */ /* 0x000fe20000201400 */
[----:B------:R-:W-:Y:S01]  /*0130*/  ULOP3.LUT UR5, UR10, 0x3, URZ, 0xc0, !UPT ;  /* 0x000000030a057892 */ /* 0x000fe2000f8ec0ff */
[----:B------:R-:W-:Y:S01]  /*0140*/  I2FP.F32.U32 R6, R2 ;  /* 0x0000000200067245 */ /* 0x000fe20000201000 */
[----:B------:R-:W-:Y:S01]  /*0150*/  IMAD.MOV.U32 R3, RZ, RZ, RZ ;  /* 0x000000ffff037224 */ /* 0x000fe200078e00ff */
[----:B------:R-:W-:Y:S01]  /*0160*/  UMOV UR4, URZ ;  /* 0x000000ff00047c82 */ /* 0x000fe20008000000 */
[----:B------:R-:W-:Y:S01]  /*0170*/  FADD R5, R5, 0.5 ;  /* 0x3f00000005057421 */ /* 0x000fe20000000000 */
[----:B------:R-:W-:Y:S01]  /*0180*/  UISETP.NE.AND UP1, UPT, UR5, URZ, UPT ;  /* 0x000000ff0500728c */ /* 0x000fe2000bf25270 */
[----:B------:R-:W-:Y:S01]  /*0190*/  FADD R6, R6, 0.5 ;  /* 0x3f00000006067421 */ /* 0x000fe20000000000 */
[----:B------:R-:W-:Y:S09]  /*01a0*/  BRA.U !UP0, `(.L_x_1) ;  /* 0x00000001088c7547 */ /* 0x000ff2000b800000 */
[----:B------:R-:W-:Y:S01]  /*01b0*/  IMAD.MOV.U32 R3, RZ, RZ, RZ ;  /* 0x000000ffff037224 */ /* 0x000fe200078e00ff */
[----:B------:R-:W-:Y:S01]  /*01c0*/  ULOP3.LUT UR4, UR10, 0x7ffffffc, URZ, 0xc0, !UPT ;  /* 0x7ffffffc0a047892 */ /* 0x000fe2000f8ec0ff */
[----:B------:R-:W-:-:S11]  /*01d0*/  IMAD.MOV.U32 R0, RZ, RZ, RZ ;  /* 0x000000ffff007224 */ /* 0x000fd600078e00ff */
.L_x_2:
[----:B------:R-:W0:Y:S01]  /*01e0*/  LDCU UR6, c[0x0][0x380] ;  /* 0x00007000ff0677ac */ /* 0x000e220008000800 */
[C---:B------:R-:W-:Y:S01]  /*01f0*/  VIADD R8, R0.reuse, 0x1 ;  /* 0x0000000100087836 */ /* 0x040fe20000000000 */
[C---:B------:R-:W-:Y:S01]  /*0200*/  ISETP.GT.U32.AND P0, PT, R0.reuse, 0xffff, PT ;  /* 0x0000ffff0000780c */ /* 0x040fe20003f04070 */
[C---:B------:R-:W-:Y:S01]  /*0210*/  VIADD R12, R0.reuse, 0x2 ;  /* 0x00000002000c7836 */ /* 0x040fe20000000000 */
[----:B------:R-:W-:Y:S01]  /*0220*/  IADD3 R16, PT, PT, R0, 0x3, RZ ;  /* 0x0000000300107810 */ /* 0x000fe20007ffe0ff */
[----:B------:R-:W-:Y:S01]  /*0230*/  IMAD.MOV.U32 R11, RZ, RZ, -0x3e000000 ;  /* 0xc2000000ff0b7424 */ /* 0x000fe200078e00ff */
[----:B------:R-:W-:Y:S01]  /*0240*/  ISETP.GT.U32.AND P1, PT, R8, 0xffff, PT ;  /* 0x0000ffff0800780c */ /* 0x000fe20003f24070 */
[----:B------:R-:W-:Y:S01]  /*0250*/  UMOV UR7, URZ ;  /* 0x000000ff00077c82 */ /* 0x000fe20008000000 */
[----:B------:R-:W-:Y:S01]  /*0260*/  SEL R4, R0, 0xffff, !P0 ;  /* 0x0000ffff00047807 */ /* 0x000fe20004000000 */
[--C-:B------:R-:W-:Y:S01]  /*0270*/  IMAD.MOV.U32 R9, RZ, RZ, R5.reuse ;  /* 0x000000ffff097224 */ /* 0x100fe200078e0005 */
[----:B------:R-:W-:Y:S01]  /*0280*/  ISETP.GT.U32.AND P2, PT, R12, 0xffff, PT ;  /* 0x0000ffff0c00780c */ /* 0x000fe20003f44070 */
[--C-:B------:R-:W-:Y:S01]  /*0290*/  IMAD.MOV.U32 R10, RZ, RZ, R6.reuse ;  /* 0x000000ffff0a7224 */ /* 0x100fe200078e0006 */
[----:B------:R-:W-:Y:S01]  /*02a0*/  SEL R8, R8, 0xffff, !P1 ;  /* 0x0000ffff08087807 */ /* 0x000fe20004800000 */
[--C-:B------:R-:W-:Y:S01]  /*02b0*/  IMAD.MOV.U32 R13, RZ, RZ, R5.reuse ;  /* 0x000000ffff0d7224 */ /* 0x100fe200078e0005 */
[----:B------:R-:W-:Y:S01]  /*02c0*/  ISETP.GT.U32.AND P3, PT, R16, 0xffff, PT ;  /* 0x0000ffff1000780c */ /* 0x000fe20003f64070 */
[----:B------:R-:W-:Y:S01]  /*02d0*/  IMAD.MOV.U32 R14, RZ, RZ, R6 ;  /* 0x000000ffff0e7224 */ /* 0x000fe200078e0006 */
[----:B------:R-:W-:Y:S01]  /*02e0*/  SEL R12, R12, 0xffff, !P2 ;  /* 0x0000ffff0c0c7807 */ /* 0x000fe20005000000 */
[----:B------:R-:W-:Y:S01]  /*02f0*/  IMAD.MOV.U32 R17, RZ, RZ, R5 ;  /* 0x000000ffff117224 */ /* 0x000fe200078e0005 */
[----:B0-----:R-:W5:Y:S01]  /*0300*/  TEX.LL RZ, R4, R4, R11, UR6, ARRAY_2D, 0x1 ;  /* 0xa8ff060b04047f60 */ /* 0x001f6200089e01ff */
[----:B------:R-:W5:Y:S01]  /*0310*/  TEX.LL RZ, R8, R8, R11, UR6, ARRAY_2D, 0x1 ;  /* 0xa8ff060b08087f60 */ /* 0x000f6200089e01ff */
[----:B------:R-:W-:-:S02]  /*0320*/  SEL R16, R16, 0xffff, !P3 ;  /* 0x0000ffff10107807 */ /* 0x000fc40005800000 */
[----:B------:R-:W-:Y:S01]  /*0330*/  MOV R18, R6 ;  /* 0x0000000600127202 */ /* 0x000fe20000000f00 */
[----:B------:R-:W5:Y:S03]  /*0340*/  TEX.LL RZ, R12, R12, R11, UR6, ARRAY_2D, 0x1 ;  /* 0xa8ff060b0c0c7f60 */ /* 0x000f6600089e01ff */
[----:B------:R-:W5:Y:S01]  /*0350*/  TEX.LL RZ, R16, R16, R11, UR6, ARRAY_2D, 0x1 ;  /* 0xa8ff060b10107f60 */ /* 0x000f6200089e01ff */
[----:B------:R-:W-:-:S05]  /*0360*/  VIADD R0, R0, 0x4 ;  /* 0x0000000400007836 */ /* 0x000fca0000000000 */
[----:B------:R-:W-:Y:S01]  /*0370*/  ISETP.NE.AND P0, PT, R0, UR4, PT ;  /* 0x0000000400007c0c */ /* 0x000fe2000bf05270 */
[----:B------:R-:W-:-:S04]  /*0380*/  DEPBAR.LE SB5, 0x1 ;  /* 0x0000d0400000791a */ /* 0x000fc80000000000 */
[----:B------:R-:W-:-:S04]  /*0390*/  FADD R3, R4, R3 ;  /* 0x0000000304037221 */ /* 0x000fc80000000000 */
[----:B------:R-:W-:-:S04]  /*03a0*/  FADD R3, R3, R8 ;  /* 0x0000000803037221 */ /* 0x000fc80000000000 */
[----:B------:R-:W-:-:S04]  /*03b0*/  FADD R3, R3, R12 ;  /* 0x0000000c03037221 */ /* 0x000fc80000000000 */
[----:B-----5:R-:W-:Y:S01]  /*03c0*/  FADD R3, R3, R16 ;  /* 0x0000001003037221 */ /* 0x020fe20000000000 */
[----:B------:R-:W-:Y:S06]  /*03d0*/  @P0 BRA `(.L_x_2) ;  /* 0xfffffffc00800947 */ /* 0x000fec000383ffff */
.L_x_1:
[----:B------:R-:W-:Y:S05]  /*03e0*/  BRA.U !UP1, `(.L_x_0) ;  /* 0x0000000109807547 */ /* 0x000fea000b800000 */
[----:B------:R-:W-:Y:S01]  /*03f0*/  UISETP.NE.AND UP1, UPT, UR5, 0x1, UPT ;  /* 0x000000010500788c */ /* 0x000fe2000bf25270 */
[----:B------:R-:W-:Y:S01]  /*0400*/  HFMA2 R11, -RZ, RZ, -3, 0 ;  /* 0xc2000000ff0b7431 */ /* 0x000fe200000001ff */
[----:B------:R-:W-:Y:S01]  /*0410*/  ULOP3.LUT UR5, UR10, 0x1, URZ, 0xc0, !UPT ;  /* 0x000000010a057892 */ /* 0x000fe2000f8ec0ff */
[--C-:B------:R-:W-:Y:S02]  /*0420*/  IMAD.MOV.U32 R13, RZ, RZ, R5.reuse ;  /* 0x000000ffff0d7224 */ /* 0x100fe400078e0005 */
[--C-:B------:R-:W-:Y:S01]  /*0430*/  IMAD.MOV.U32 R14, RZ, RZ, R6.reuse ;  /* 0x000000ffff0e7224 */ /* 0x100fe200078e0006 */
[----:B------:R-:W-:Y:S01]  /*0440*/  UISETP.NE.U32.AND UP0, UPT, UR5, 0x1, UPT ;  /* 0x000000010500788c */ /* 0x000fe2000bf05070 */
[----:B------:R-:W-:Y:S01]  /*0450*/  PLOP3.LUT P0, PT, PT, PT, UP1, 0x80, 0x8 ;  /* 0x000000000008781c */ /* 0x000fe20003f0f018 */
[----:B------:R-:W-:Y:S02]  /*0460*/  IMAD.MOV.U32 R9, RZ, RZ, R5 ;  /* 0x000000ffff097224 */ /* 0x000fe400078e0005 */
[----:B------:R-:W-:Y:S01]  /*0470*/  IMAD.MOV.U32 R10, RZ, RZ, R6 ;  /* 0x000000ffff0a7224 */ /* 0x000fe200078e0006 */
[----:B------:R-:W0:Y:S01]  /*0480*/  @UP1 LDCU UR6, c[0x0][0x380] ;  /* 0x00007000ff0617ac */ /* 0x000e220008000800 */
[----:B------:R-:W-:Y:S01]  /*0490*/  PLOP3.LUT P1, PT, PT, PT, UP0, 0x80, 0x8 ;  /* 0x000000000008781c */ /* 0x000fe20003f2f008 */
[----:B------:R-:W-:Y:S01]  /*04a0*/  IMAD.MOV.U32 R15, RZ, RZ, -0x3e000000 ;  /* 0xc2000000ff0f7424 */ /* 0x000fe200078e00ff */
[----:B------:R-:W-:-:S02]  /*04b0*/  @UP1 UISETP.GT.U32.AND UP2, UPT, UR4, 0xffff, UPT ;  /* 0x0000ffff0400188c */ /* 0x000fc4000bf44070 */
[----:B------:R-:W-:Y:S02]  /*04c0*/  @UP1 UIADD3 UR5, UPT, UPT, UR4, 0x1, URZ ;  /* 0x0000000104051890 */ /* 0x000fe4000fffe0ff */
[----:B------:R-:W-:Y:S02]  /*04d0*/  @UP1 USEL UR9, UR4, 0xffff, !UP2 ;  /* 0x0000ffff04091887 */ /* 0x000fe4000d000000 */
[----:B------:R-:W-:Y:S02]  /*04e0*/  @UP1 UIADD3 UR4, UPT, UPT, UR4, 0x2, URZ ;  /* 0x0000000204041890 */ /* 0x000fe4000fffe0ff */
[----:B------:R-:W-:Y:S01]  /*04f0*/  @UP1 UISETP.GT.U32.AND UP2, UPT, UR5, 0xffff, UPT ;  /* 0x0000ffff0500188c */ /* 0x000fe2000bf44070 */
[----:B------:R-:W1:Y:S01]  /*0500*/  @!UP0 LDCU UR8, c[0x0][0x380] ;  /* 0x00007000ff0887ac */ /* 0x000e620008000800 */
[----:B------:R-:W-:Y:S01]  /*0510*/  IMAD.U32 R12, RZ, RZ, UR9 ;  /* 0x00000009ff0c7e24 */ /* 0x000fe2000f8e00ff */
[----:B------:R-:W-:Y:S02]  /*0520*/  @!UP0 UISETP.GT.U32.AND UP3, UPT, UR4, 0xffff, UPT ;  /* 0x0000ffff0400888c */ /* 0x000fe4000bf64070 */
[----:B------:R-:W-:-:S02]  /*0530*/  @UP1 USEL UR5, UR5, 0xffff, !UP2 ;  /* 0x0000ffff05051887 */ /* 0x000fc4000d000000 */
[----:B------:R-:W-:Y:S01]  /*0540*/  @!UP0 USEL UR4, UR4, 0xffff, !UP3 ;  /* 0x0000ffff04048887 */ /* 0x000fe2000d800000 */
[----:B------:R-:W-:Y:S01]  /*0550*/  @UP1 UMOV UR7, URZ ;  /* 0x000000ff00071c82 */ /* 0x000fe20008000000 */
[----:B------:R-:W-:Y:S02]  /*0560*/  @!UP0 UMOV UR9, URZ ;  /* 0x000000ff00098c82 */ /* 0x000fe40008000000 */
[----:B------:R-:W-:Y:S01]  /*0570*/  IMAD.U32 R8, RZ, RZ, UR5 ;  /* 0x00000005ff087e24 */ /* 0x000fe2000f8e00ff */
[----:B0-----:R-:W5:Y:S01]  /*0580*/  @P0 TEX.LL RZ, R12, R12, R11, UR6, ARRAY_2D, 0x1 ;  /* 0xa8ff060b0c0c0f60 */ /* 0x001f6200089e01ff */
[----:B------:R-:W-:Y:S02]  /*0590*/  IMAD.U32 R4, RZ, RZ, UR4 ;  /* 0x00000004ff047e24 */ /* 0x000fe4000f8e00ff */
[----:B------:R-:W5:Y:S04]  /*05a0*/  @P0 TEX.LL RZ, R9, R8, R11, UR6, ARRAY_2D, 0x1 ;  /* 0xa8ff060b08090f60 */ /* 0x000f6800089e01ff */
[----:B-1----:R-:W5:Y:S02]  /*05b0*/  @!P1 TEX.LL RZ, R4, R4, R15, UR8, ARRAY_2D, 0x1 ;  /* 0xa8ff080f04049f60 */ /* 0x002f6400089e01ff */
[----:B-----5:R-:W-:-:S04]  /*05c0*/  @P0 FADD R0, R3, R12 ;  /* 0x0000000c03000221 */ /* 0x020fc80000000000 */
[----:B------:R-:W-:-:S04]  /*05d0*/  @P0 FADD R3, R0, R9 ;  /* 0x0000000900030221 */ /* 0x000fc80000000000 */
[----:B------:R-:W-:-:S07]  /*05e0*/  @!P1 FADD R3, R3, R4 ;  /* 0x0000000403039221 */ /* 0x000fce0000000000 */
.L_x_0:
[----:B------:R-:W-:Y:S01]  /*05f0*/  I2FP.F32.S32 R6, UR10 ;  /* 0x0000000a00067c45 */ /* 0x000fe20008201400 */
[----:B------:R-:W0:Y:S01]  /*0600*/  LDCU.64 UR4, c[0x0][0x358] ;  /* 0x00006b00ff0477ac */ /* 0x000e220008000a00 */
[----:B------:R-:W-:Y:S02]  /*0610*/  BSSY.RECONVERGENT B0, `(.L_x_3) ;  /* 0x000000c000007945 */ /* 0x000fe40003800200 */
[----:B------:R-:W1:Y:S08]  /*0620*/  MUFU.RCP R5, R6 ;  /* 0x0000000600057308 */ /* 0x000e700000001000 */
[----:B------:R-:W2:Y:S01]  /*0630*/  FCHK P0, R3, R6 ;  /* 0x0000000603007302 */ /* 0x000ea20000000000 */
[----:B-1----:R-:W-:-:S04]  /*0640*/  FFMA R0, -R6, R5, 1 ;  /* 0x3f80000006007423 */ /* 0x002fc80000000105 */
[----:B------:R-:W-:-:S04]  /*0650*/  FFMA R0, R5, R0, R5 ;  /* 0x0000000005007223 */ /* 0x000fc80000000005 */
[----:B------:R-:W-:-:S04]  /*0660*/  FFMA R5, R0, R3, RZ ;  /* 0x0000000300057223 */ /* 0x000fc800000000ff */
[----:B------:R-:W-:-:S04]  /*0670*/  FFMA R4, -R6, R5, R3 ;  /* 0x0000000506047223 */ /* 0x000fc80000000103 */
[----:B------:R-:W-:Y:S01]  /*0680*/  FFMA R9, R0, R4, R5 ;  /* 0x0000000400097223 */ /* 0x000fe20000000005 */
[----:B0-2---:R-:W-:Y:S06]  /*0690*/  @!P0 BRA `(.L_x_4) ;  /* 0x00000000000c8947 */ /* 0x005fec0003800000 */
[----:B------:R-:W-:-:S07]  /*06a0*/  MOV R4, 0x6c0 ;  /* 0x000006c000047802 */ /* 0x000fce0000000f00 */
[----:B------:R-:W-:Y:S05]  /*06b0*/  CALL.REL.NOINC `($__internal_0_$__cuda_sm3x_div_rn_noftz_f32_slowpath) ;  /* 0x0000000000207944 */ /* 0x000fea0003c00000 */
[----:B------:R-:W-:-:S07]  /*06c0*/  IMAD.MOV.U32 R9, RZ, RZ, R0 ;  /* 0x000000ffff097224 */ /* 0x000fce00078e0000 */
.L_x_4:
[----:B------:R-:W-:Y:S05]  /*06d0*/  BSYNC.RECONVERGENT B0 ;  /* 0x0000000000007941 */ /* 0x000fea0003800200 */
.L_x_3:
[----:B------:R-:W0:Y:S01]  /*06e0*/  LDC.64 R4, c[0x0][0x388] ;  /* 0x0000e200ff047b82 */ /* 0x000e220000000a00 */
[----:B------:R-:W1:Y:S02]  /*06f0*/  LDCU UR6, c[0x0][0x390] ;  /* 0x00007200ff0677ac */ /* 0x000e640008000800 */
[----:B-1----:R-:W-:-:S04]  /*0700*/  IMAD R3, R2, UR6, R7 ;  /* 0x0000000602037c24 */ /* 0x002fc8000f8e0207 */
[----:B0-----:R-:W-:-:S05]  /*0710*/  IMAD.WIDE R2, R3, 0x4, R4 ;  /* 0x0000000403027825 */ /* 0x001fca00078e0204 */
[----:B------:R-:W-:Y:S01]  /*0720*/  STG.E desc[UR4][R2.64], R9 ;  /* 0x0000000902007986 */ /* 0x000fe2000c101904 */
[----:B------:R-:W-:Y:S05]  /*0730*/  EXIT ;  /* 0x000000000000794d */ /* 0x000fea0003800000 */
        .weak           $__internal_0_$__cuda_sm3x_div_rn_noftz_f32_slowpath
        .type           $__internal_0_$__cuda_sm3x_div_rn_noftz_f32_slowpath,@function
        .size           $__internal_0_$__cuda_sm3x_div_rn_noftz_f32_slowpath,(.L_x_91 - $__internal_0_$__cuda_sm3x_div_rn_noftz_f32_slowpath)
$__internal_0_$__cuda_sm3x_div_rn_noftz_f32_slowpath:
[----:B------:R-:W-:Y:S01]  /*0740*/  SHF.R.U32.HI R5, RZ, 0x17, R6 ;  /* 0x00000017ff057819 */ /* 0x000fe20000011606 */
[----:B------:R-:W-:Y:S01]  /*0750*/  BSSY.RECONVERGENT B1, `(.L_x_5) ;  /* 0x0000063000017945 */ /* 0x000fe20003800200 */
[----:B------:R-:W-:Y:S02]  /*0760*/  SHF.R.U32.HI R0, RZ, 0x17, R3 ;  /* 0x00000017ff007819 */ /* 0x000fe40000011603 */
[----:B------:R-:W-:Y:S02]  /*0770*/  LOP3.LUT R5, R5, 0xff, RZ, 0xc0, !PT ;  /* 0x000000ff05057812 */ /* 0x000fe400078ec0ff */
[----:B------:R-:W-:Y:S02]  /*0780*/  LOP3.LUT R12, R0, 0xff, RZ, 0xc0, !PT ;  /* 0x000000ff000c7812 */ /* 0x000fe400078ec0ff */
[----:B------:R-:W-:-:S03]  /*0790*/  IADD3 R9, PT, PT, R5, -0x1, RZ ;  /* 0xffffffff05097810 */ /* 0x000fc60007ffe0ff */
[----:B------:R-:W-:Y:S01]  /*07a0*/  VIADD R10, R12, 0xffffffff ;  /* 0xffffffff0c0a7836 */ /* 0x000fe20000000000 */
[----:B------:R-:W-:-:S04]  /*07b0*/  ISETP.GT.U32.AND P0, PT, R9, 0xfd, PT ;  /* 0x000000fd0900780c */ /* 0x000fc80003f04070 */
[----:B------:R-:W-:-:S13]  /*07c0*/  ISETP.GT.U32.OR P0, PT, R10, 0xfd, P0 ;  /* 0x000000fd0a00780c */ /* 0x000fda0000704470 */
[----:B------:R-:W-:Y:S01]  /*07d0*/  @!P0 IMAD.MOV.U32 R8, RZ, RZ, RZ ;  /* 0x000000ffff088224 */ /* 0x000fe200078e00ff */
[----:B------:R-:W-:Y:S06]  /*07e0*/  @!P0 BRA `(.L_x_6) ;  /* 0x0000000000608947 */ /* 0x000fec0003800000 */
[----:B------:R-:W-:Y:S01]  /*07f0*/  FSETP.GTU.FTZ.AND P0, PT, |R3|, +INF , PT ;  /* 0x7f8000000300780b */ /* 0x000fe20003f1c200 */
[----:B------:R-:W-:Y:S01]  /*0800*/  IMAD.MOV.U32 R0, RZ, RZ, R6 ;  /* 0x000000ffff007224 */ /* 0x000fe200078e0006 */
[----:B------:R-:W-:-:S04]  /*0810*/  FSETP.GTU.FTZ.AND P1, PT, |R6|, +INF , PT ;  /* 0x7f8000000600780b */ /* 0x000fc80003f3c200 */
[----:B------:R-:W-:-:S13]  /*0820*/  PLOP3.LUT P0, PT, P0, P1, PT, 0xf8, 0x8f ;  /* 0x00000000008f781c */ /* 0x000fda0000703f70 */
[----:B------:R-:W-:Y:S05]  /*0830*/  @P0 BRA `(.L_x_7) ;  /* 0x00000004004c0947 */ /* 0x000fea0003800000 */
[----:B------:R-:W-:-:S13]  /*0840*/  LOP3.LUT P0, RZ, R6, 0x7fffffff, R3, 0xc8, !PT ;  /* 0x7fffffff06ff7812 */ /* 0x000fda000780c803 */
[----:B------:R-:W-:Y:S05]  /*0850*/  @!P0 BRA `(.L_x_8) ;  /* 0x00000004003c8947 */ /* 0x000fea0003800000 */
[C---:B------:R-:W-:Y:S02]  /*0860*/  FSETP.NEU.FTZ.AND P2, PT, |R3|.reuse, +INF , PT ;  /* 0x7f8000000300780b */ /* 0x040fe40003f5d200 */
[----:B------:R-:W-:Y:S02]  /*0870*/  FSETP.NEU.FTZ.AND P1, PT, |R0|, +INF , PT ;  /* 0x7f8000000000780b */ /* 0x000fe40003f3d200 */
[----:B------:R-:W-:-:S11]  /*0880*/  FSETP.NEU.FTZ.AND P0, PT, |R3|, +INF , PT ;  /* 0x7f8000000300780b */ /* 0x000fd60003f1d200 */
[----:B------:R-:W-:Y:S05]  /*0890*/  @!P1 BRA !P2, `(.L_x_8) ;  /* 0x00000004002c9947 */ /* 0x000fea0005000000 */
[----:B------:R-:W-:-:S04]  /*08a0*/  LOP3.LUT P2, RZ, R3, 0x7fffffff, RZ, 0xc0, !PT ;  /* 0x7fffffff03ff7812 */ /* 0x000fc8000784c0ff */
[----:B------:R-:W-:-:S13]  /*08b0*/  PLOP3.LUT P1, PT, P1, P2, PT, 0x2f, 0xf2 ;  /* 0x0000000000f2781c */ /* 0x000fda0000f24577 */
[----:B------:R-:W-:Y:S05]  /*08c0*/  @P1 BRA `(.L_x_9) ;  /* 0x0000000400181947 */ /* 0x000fea0003800000 */
[----:B------:R-:W-:-:S04]  /*08d0*/  LOP3.LUT P1, RZ, R6, 0x7fffffff, RZ, 0xc0, !PT ;  /* 0x7fffffff06ff7812 */ /* 0x000fc8000782c0ff */
[----:B------:R-:W-:-:S13]  /*08e0*/  PLOP3.LUT P0, PT, P0, P1, PT, 0x2f, 0xf2 ;  /* 0x0000000000f2781c */ /* 0x000fda0000702577 */
[----:B------:R-:W-:Y:S05]  /*08f0*/  @P0 BRA `(.L_x_10) ;  /* 0x0000000400000947 */ /* 0x000fea0003800000 */
[----:B------:R-:W-:Y:S02]  /*0900*/  ISETP.GE.AND P0, PT, R10, RZ, PT ;  /* 0x000000ff0a00720c */ /* 0x000fe40003f06270 */
[----:B------:R-:W-:-:S11]  /*0910*/  ISETP.GE.AND P1, PT, R9, RZ, PT ;  /* 0x000000ff0900720c */ /* 0x000fd60003f26270 */
[----:B------:R-:W-:Y:S02]  /*0920*/  @P0 IMAD.MOV.U32 R8, RZ, RZ, RZ ;  /* 0x000000ffff080224 */ /* 0x000fe400078e00ff */
[----:B------:R-:W-:Y:S01]  /*0930*/  @!P0 FFMA R3, R3, 1.84467440737095516160e+19, RZ ;  /* 0x5f80000003038823 */ /* 0x000fe200000000ff */
[----:B------:R-:W-:Y:S02]  /*0940*/  @!P0 IMAD.MOV.U32 R8, RZ, RZ, -0x40 ;  /* 0xffffffc0ff088424 */ /* 0x000fe400078e00ff */
[----:B------:R-:W-:-:S03]  /*0950*/  @!P1 FFMA R6, R0, 1.84467440737095516160e+19, RZ ;  /* 0x5f80000000069823 */ /* 0x000fc600000000ff */
[----:B------:R-:W-:-:S07]  /*0960*/  @!P1 IADD3 R8, PT, PT, R8, 0x40, RZ ;  /* 0x0000004008089810 */ /* 0x000fce0007ffe0ff */
.L_x_6:
[----:B------:R-:W-:Y:S01]  /*0970*/  LEA R9, R5, 0xc0800000, 0x17 ;  /* 0xc080000005097811 */ /* 0x000fe200078eb8ff */
[----:B------:R-:W-:Y:S04]  /*0980*/  BSSY.RECONVERGENT B2, `(.L_x_11) ;  /* 0x0000036000027945 */ /* 0x000fe80003800200 */
[----:B------:R-:W-:Y:S02]  /*0990*/  IMAD.IADD R9, R6, 0x1, -R9 ;  /* 0x0000000106097824 */ /* 0x000fe400078e0a09 */
[----:B------:R-:W-:Y:S02]  /*09a0*/  VIADD R6, R12, 0xffffff81 ;  /* 0xffffff810c067836 */ /* 0x000fe40000000000 */
[----:B------:R-:W0:Y:S01]  /*09b0*/  MUFU.RCP R10, R9 ;  /* 0x00000009000a7308 */ /* 0x000e220000001000 */
[----:B------:R-:W-:Y:S01]  /*09c0*/  FADD.FTZ R11, -R9, -RZ ;  /* 0x800000ff090b7221 */ /* 0x000fe20000010100 */
[C---:B------:R-:W-:Y:S01]  /*09d0*/  IMAD R0, R6.reuse, -0x800000, R3 ;  /* 0xff80000006007824 */ /* 0x040fe200078e0203 */
[----:B------:R-:W-:-:S05]  /*09e0*/  IADD3 R5, PT, PT, R6, 0x7f, -R5 ;  /* 0x0000007f06057810 */ /* 0x000fca0007ffe805 */
[----:B------:R-:W-:Y:S02]  /*09f0*/  IMAD.IADD R5, R5, 0x1, R8 ;  /* 0x0000000105057824 */ /* 0x000fe400078e0208 */
[----:B0-----:R-:W-:-:S04]  /*0a00*/  FFMA R13, R10, R11, 1 ;  /* 0x3f8000000a0d7423 */ /* 0x001fc8000000000b */
[----:B------:R-:W-:-:S04]  /*0a10*/  FFMA R12, R10, R13, R10 ;  /* 0x0000000d0a0c7223 */ /* 0x000fc8000000000a */
[----:B------:R-:W-:-:S04]  /*0a20*/  FFMA R3, R0, R12, RZ ;  /* 0x0000000c00037223 */ /* 0x000fc800000000ff */
[----:B------:R-:W-:-:S04]  /*0a30*/  FFMA R10, R11, R3, R0 ;  /* 0x000000030b0a7223 */ /* 0x000fc80000000000 */
[----:B------:R-:W-:-:S04]  /*0a40*/  FFMA R13, R12, R10, R3 ;  /* 0x0000000a0c0d7223 */ /* 0x000fc80000000003 */
[----:B------:R-:W-:-:S04]  /*0a50*/  FFMA R10, R11, R13, R0 ;  /* 0x0000000d0b0a7223 */ /* 0x000fc80000000000 */
[----:B------:R-:W-:-:S05]  /*0a60*/  FFMA R0, R12, R10, R13 ;  /* 0x0000000a0c007223 */ /* 0x000fca000000000d */
[----:B------:R-:W-:-:S04]  /*0a70*/  SHF.R.U32.HI R3, RZ, 0x17, R0 ;  /* 0x00000017ff037819 */ /* 0x000fc80000011600 */
[----:B------:R-:W-:-:S05]  /*0a80*/  LOP3.LUT R3, R3, 0xff, RZ, 0xc0, !PT ;  /* 0x000000ff03037812 */ /* 0x000fca00078ec0ff */
[----:B------:R-:W-:-:S04]  /*0a90*/  IMAD.IADD R9, R3, 0x1, R5 ;  /* 0x0000000103097824 */ /* 0x000fc800078e0205 */
[----:B------:R-:W-:-:S05]  /*0aa0*/  VIADD R3, R9, 0xffffffff ;  /* 0xffffffff09037836 */ /* 0x000fca0000000000 */
[----:B------:R-:W-:-:S13]  /*0ab0*/  ISETP.GE.U32.AND P0, PT, R3, 0xfe, PT ;  /* 0x000000fe0300780c */ /* 0x000fda0003f06070 */
[----:B------:R-:W-:Y:S05]  /*0ac0*/  @!P0 BRA `(.L_x_12) ;  /* 0x0000000000808947 */ /* 0x000fea0003800000 */
[----:B------:R-:W-:-:S13]  /*0ad0*/  ISETP.GT.AND P0, PT, R9, 0xfe, PT ;  /* 0x000000fe0900780c */ /* 0x000fda0003f04270 */
[----:B------:R-:W-:Y:S05]  /*0ae0*/  @P0 BRA `(.L_x_13) ;  /* 0x00000000006c0947 */ /* 0x000fea0003800000 */
[----:B------:R-:W-:-:S13]  /*0af0*/  ISETP.GE.AND P0, PT, R9, 0x1, PT ;  /* 0x000000010900780c */ /* 0x000fda0003f06270 */
[----:B------:R-:W-:Y:S05]  /*0b00*/  @P0 BRA `(.L_x_14) ;  /* 0x0000000000740947 */ /* 0x000fea0003800000 */
[----:B------:R-:W-:Y:S02]  /*0b10*/  ISETP.GE.AND P0, PT, R9, -0x18, PT ;  /* 0xffffffe80900780c */ /* 0x000fe40003f06270 */
[----:B------:R-:W-:-:S11]  /*0b20*/  LOP3.LUT R0, R0, 0x80000000, RZ, 0xc0, !PT ;  /* 0x8000000000007812 */ /* 0x000fd600078ec0ff */
[----:B------:R-:W-:Y:S05]  /*0b30*/  @!P0 BRA `(.L_x_14) ;  /* 0x0000000000688947 */ /* 0x000fea0003800000 */
[CCC-:B------:R-:W-:Y:S01]  /*0b40*/  FFMA.RZ R3, R12.reuse, R10.reuse, R13.reuse ;  /* 0x0000000a0c037223 */ /* 0x1c0fe2000000c00d */
[C---:B------:R-:W-:Y:S01]  /*0b50*/  IADD3 R8, PT, PT, R9.reuse, 0x20, RZ ;  /* 0x0000002009087810 */ /* 0x040fe20007ffe0ff */
[CCC-:B------:R-:W-:Y:S01]  /*0b60*/  FFMA.RM R6, R12.reuse, R10.reuse, R13.reuse ;  /* 0x0000000a0c067223 */ /* 0x1c0fe2000000400d */
[----:B------:R-:W-:Y:S02]  /*0b70*/  ISETP.NE.AND P2, PT, R9, RZ, PT ;  /* 0x000000ff0900720c */ /* 0x000fe40003f45270 */
[----:B------:R-:W-:Y:S01]  /*0b80*/  LOP3.LUT R5, R3, 0x7fffff, RZ, 0xc0, !PT ;  /* 0x007fffff03057812 */ /* 0x000fe200078ec0ff */
[----:B------:R-:W-:Y:S01]  /*0b90*/  FFMA.RP R3, R12, R10, R13 ;  /* 0x0000000a0c037223 */ /* 0x000fe2000000800d */
[----:B------:R-:W-:Y:S01]  /*0ba0*/  ISETP.NE.AND P1, PT, R9, RZ, PT ;  /* 0x000000ff0900720c */ /* 0x000fe20003f25270 */
[----:B------:R-:W-:Y:S01]  /*0bb0*/  IMAD.MOV R9, RZ, RZ, -R9 ;  /* 0x000000ffff097224 */ /* 0x000fe200078e0a09 */
[----:B------:R-:W-:Y:S02]  /*0bc0*/  LOP3.LUT R5, R5, 0x800000, RZ, 0xfc, !PT ;  /* 0x0080000005057812 */ /* 0x000fe400078efcff */
[----:B------:R-:W-:-:S02]  /*0bd0*/  FSETP.NEU.FTZ.AND P0, PT, R3, R6, PT ;  /* 0x000000060300720b */ /* 0x000fc40003f1d000 */
[----:B------:R-:W-:Y:S02]  /*0be0*/  SHF.L.U32 R8, R5, R8, RZ ;  /* 0x0000000805087219 */ /* 0x000fe400000006ff */
[----:B------:R-:W-:Y:S02]  /*0bf0*/  SEL R6, R9, RZ, P2 ;  /* 0x000000ff09067207 */ /* 0x000fe40001000000 */
[----:B------:R-:W-:Y:S02]  /*0c00*/  ISETP.NE.AND P1, PT, R8, RZ, P1 ;  /* 0x000000ff0800720c */ /* 0x000fe40000f25270 */
[----:B------:R-:W-:Y:S02]  /*0c10*/  SHF.R.U32.HI R6, RZ, R6, R5 ;  /* 0x00000006ff067219 */ /* 0x000fe40000011605 */
[----:B------:R-:W-:Y:S02]  /*0c20*/  PLOP3.LUT P0, PT, P0, P1, PT, 0xf8, 0x8f ;  /* 0x00000000008f781c */ /* 0x000fe40000703f70 */
[----:B------:R-:W-:-:S02]  /*0c30*/  SHF.R.U32.HI R8, RZ, 0x1, R6 ;  /* 0x00000001ff087819 */ /* 0x000fc40000011606 */
[----:B------:R-:W-:-:S04]  /*0c40*/  SEL R3, RZ, 0x1, !P0 ;  /* 0x00000001ff037807 */ /* 0x000fc80004000000 */
[----:B------:R-:W-:-:S04]  /*0c50*/  LOP3.LUT R3, R3, 0x1, R8, 0xf8, !PT ;  /* 0x0000000103037812 */ /* 0x000fc800078ef808 */
[----:B------:R-:W-:-:S05]  /*0c60*/  LOP3.LUT R3, R3, R6, RZ, 0xc0, !PT ;  /* 0x0000000603037212 */ /* 0x000fca00078ec0ff */
[----:B------:R-:W-:-:S05]  /*0c70*/  IMAD.IADD R3, R8, 0x1, R3 ;  /* 0x0000000108037824 */ /* 0x000fca00078e0203 */
[----:B------:R-:W-:Y:S01]  /*0c80*/  LOP3.LUT R0, R3, R0, RZ, 0xfc, !PT ;  /* 0x0000000003007212 */ /* 0x000fe200078efcff */
[----:B------:R-:W-:Y:S06]  /*0c90*/  BRA `(.L_x_14) ;  /* 0x0000000000107947 */ /* 0x000fec0003800000 */
.L_x_13:
[----:B------:R-:W-:-:S04]  /*0ca0*/  LOP3.LUT R0, R0, 0x80000000, RZ, 0xc0, !PT ;  /* 0x8000000000007812 */ /* 0x000fc800078ec0ff */
[----:B------:R-:W-:Y:S01]  /*0cb0*/  LOP3.LUT R0, R0, 0x7f800000, RZ, 0xfc, !PT ;  /* 0x7f80000000007812 */ /* 0x000fe200078efcff */
[----:B------:R-:W-:Y:S06]  /*0cc0*/  BRA `(.L_x_14) ;  /* 0x0000000000047947 */ /* 0x000fec0003800000 */
.L_x_12:
[----:B------:R-:W-:-:S07]  /*0cd0*/  IMAD R0, R5, 0x800000, R0 ;  /* 0x0080000005007824 */ /* 0x000fce00078e0200 */
.L_x_14:
[----:B------:R-:W-:Y:S05]  /*0ce0*/  BSYNC.RECONVERGENT B2 ;  /* 0x0000000000027941 */ /* 0x000fea0003800200 */
.L_x_11:
[----:B------:R-:W-:Y:S05]  /*0cf0*/  BRA `(.L_x_15) ;  /* 0x0000000000207947 */ /* 0x000fea0003800000 */
.L_x_10:
[----:B------:R-:W-:-:S04]  /*0d00*/  LOP3.LUT R0, R6, 0x80000000, R3, 0x48, !PT ;  /* 0x8000000006007812 */ /* 0x000fc800078e4803 */
[----:B------:R-:W-:Y:S01]  /*0d10*/  LOP3.LUT R0, R0, 0x7f800000, RZ, 0xfc, !PT ;  /* 0x7f80000000007812 */ /* 0x000fe200078efcff */
[----:B------:R-:W-:Y:S06]  /*0d20*/  BRA `(.L_x_15) ;  /* 0x0000000000147947 */ /* 0x000fec0003800000 */
.L_x_9:
[----:B------:R-:W-:Y:S01]  /*0d30*/  LOP3.LUT R0, R6, 0x80000000, R3, 0x48, !PT ;  /* 0x8000000006007812 */ /* 0x000fe200078e4803 */
[----:B------:R-:W-:Y:S06]  /*0d40*/  BRA `(.L_x_15) ;  /* 0x00000000000c7947 */ /* 0x000fec0003800000 */
.L_x_8:
[----:B------:R-:W0:Y:S01]  /*0d50*/  MUFU.RSQ R0, -QNAN ;  /* 0xffc0000000007908 */ /* 0x000e220000001400 */
[----:B------:R-:W-:Y:S05]  /*0d60*/  BRA `(.L_x_15) ;  /* 0x0000000000047947 */ /* 0x000fea0003800000 */
.L_x_7:
[----:B------:R-:W-:-:S07]  /*0d70*/  FADD.FTZ R0, R3, R0 ;  /* 0x0000000003007221 */ /* 0x000fce0000010000 */
.L_x_15:
[----:B------:R-:W-:Y:S05]  /*0d80*/  BSYNC.RECONVERGENT B1 ;  /* 0x0000000000017941 */ /* 0x000fea0003800200 */
.L_x_5:
[----:B------:R-:W-:-:S04]  /*0d90*/  IMAD.MOV.U32 R5, RZ, RZ, 0x0 ;  /* 0x00000000ff057424 */ /* 0x000fc800078e00ff */
[----:B0-----:R-:W-:Y:S05]  /*0da0*/  RET.REL.NODEC R4 `(_Z20sampleLayeredTextureyPfiii) ;  /* 0xfffffff004947950 */ /* 0x001fea0003c3ffff */
.L_x_16:
[----:B------:R-:W-:-:S00]  /*0db0*/  BRA `(.L_x_16) ;  /* 0xfffffffc00fc7947 */ /* 0x000fc0000383ffff */
[----:B------:R-:W-:-:S00]  /*0dc0*/  NOP ;  /* 0x0000000000007918 */ /* 0x000fc00000000000 */
        /* <DEDUP_REMOVED lines=11> */
.L_x_91:


//--------------------- .text._Z12gaussianBluryPfii --------------------------
	.section	.text._Z12gaussianBluryPfii,"ax",@progbits
	.align	128
        .global         _Z12gaussianBluryPfii
        .type           _Z12gaussianBluryPfii,@function
        .size           _Z12gaussianBluryPfii,(.L_x_92 - _Z12gaussianBluryPfii)
        .other          _Z12gaussianBluryPfii,@"STO_CUDA_ENTRY STV_DEFAULT"
_Z12gaussianBluryPfii:
.text._Z12gaussianBluryPfii:
        /* <DEDUP_REMOVED lines=13> */
[----:B------:R-:W-:Y:S01]  /*00d0*/  I2FP.F32.S32 R7, UR6 ;  /* 0x0000000600077c45 */ /* 0x000fe20008201400 */
[----:B------:R-:W-:Y:S01]  /*00e0*/  BSSY.RECONVERGENT B0, `(.L_x_17) ;  /* 0x0000011000007945 */ /* 0x000fe20003800200 */
[----:B------:R-:W-:Y:S02]  /*00f0*/  IADD3 R0, PT, PT, R8, -0x1, RZ ;  /* 0xffffffff08007810 */ /* 0x000fe40007ffe0ff */
[----:B------:R-:W0:Y:S01]  /*0100*/  MUFU.RCP R2, R7 ;  /* 0x0000000700027308 */ /* 0x000e220000001000 */
[----:B------:R-:W-:Y:S02]  /*0110*/  I2FP.F32.U32 R9, UR7 ;  /* 0x0000000700097c45 */ /* 0x000fe40008201000 */
[----:B------:R-:W-:-:S05]  /*0120*/  I2FP.F32.S32 R0, R0 ;  /* 0x0000000000007245 */ /* 0x000fca0000201400 */
[----:B------:R-:W-:-:S04]  /*0130*/  FADD R0, R0, 0.5 ;  /* 0x3f00000000007421 */ /* 0x000fc80000000000 */
[----:B------:R-:W1:Y:S01]  /*0140*/  FCHK P0, R0, R7 ;  /* 0x0000000700007302 */ /* 0x000e620000000000 */
[----:B0-----:R-:W-:-:S04]  /*0150*/  FFMA R3, -R7, R2, 1 ;  /* 0x3f80000007037423 */ /* 0x001fc80000000102 */
[----:B------:R-:W-:-:S04]  /*0160*/  FFMA R3, R2, R3, R2 ;  /* 0x0000000302037223 */ /* 0x000fc80000000002 */
[----:B------:R-:W-:-:S04]  /*0170*/  FFMA R4, R0, R3, RZ ;  /* 0x0000000300047223 */ /* 0x000fc800000000ff */
[----:B------:R-:W-:-:S04]  /*0180*/  FFMA R2, -R7, R4, R0 ;  /* 0x0000000407027223 */ /* 0x000fc80000000100 */
[----:B------:R-:W-:Y:S01]  /*0190*/  FFMA R4, R3, R2, R4 ;  /* 0x0000000203047223 */ /* 0x000fe20000000004 */
[----:B-1----:R-:W-:Y:S06]  /*01a0*/  @!P0 BRA `(.L_x_18) ;  /* 0x0000000000108947 */ /* 0x002fec0003800000 */
[----:B------:R-:W-:Y:S02]  /*01b0*/  MOV R3, R7 ;  /* 0x0000000700037202 */ /* 0x000fe40000000f00 */
[----:B------:R-:W-:-:S07]  /*01c0*/  MOV R12, 0x1e0 ;  /* 0x000001e0000c7802 */ /* 0x000fce0000000f00 */
[----:B------:R-:W-:Y:S05]  /*01d0*/  CALL.REL.NOINC `($__internal_1_$__cuda_sm3x_div_rn_noftz_f32_slowpath) ;  /* 0x0000000800347944 */ /* 0x000fea0003c00000 */
[----:B------:R-:W-:-:S07]  /*01e0*/  IMAD.MOV.U32 R4, RZ, RZ, R0 ;  /* 0x000000ffff047224 */ /* 0x000fce00078e0000 */
.L_x_18:
[----:B------:R-:W-:Y:S05]  /*01f0*/  BSYNC.RECONVERGENT B0 ;  /* 0x0000000000007941 */ /* 0x000fea0003800200 */
.L_x_17:
[----:B------:R-:W0:Y:S01]  /*0200*/  MUFU.RCP R2, R9 ;  /* 0x0000000900027308 */ /* 0x000e220000001000 */
[----:B------:R-:W-:Y:S01]  /*0210*/  IADD3 R0, PT, PT, R11, -0x1, RZ ;  /* 0xffffffff0b007810 */ /* 0x000fe20007ffe0ff */
[----:B------:R-:W-:Y:S03]  /*0220*/  BSSY.RECONVERGENT B0, `(.L_x_19) ;  /* 0x000000e000007945 */ /* 0x000fe60003800200 */
        /* <DEDUP_REMOVED lines=9> */
[----:B------:R-:W-:Y:S01]  /*02c0*/  IMAD.MOV.U32 R3, RZ, RZ, R9 ;  /* 0x000000ffff037224 */ /* 0x000fe200078e0009 */
[----:B------:R-:W-:-:S07]  /*02d0*/  MOV R12, 0x2f0 ;  /* 0x000002f0000c7802 */ /* 0x000fce0000000f00 */
[----:B------:R-:W-:Y:S05]  /*02e0*/  CALL.REL.NOINC `($__internal_1_$__cuda_sm3x_div_rn_noftz_f32_slowpath) ;  /* 0x0000000400f07944 */ /* 0x000fea0003c00000 */
[----:B------:R-:W-:-:S07]  /*02f0*/  MOV R5, R0 ;  /* 0x0000000000057202 */ /* 0x000fce0000000f00 */
.L_x_20:
[----:B------:R-:W-:Y:S05]  /*0300*/  BSYNC.RECONVERGENT B0 ;  /* 0x0000000000007941 */ /* 0x000fea0003800200 */
.L_x_19:
[----:B------:R-:W0:Y:S01]  /*0310*/  LDCU UR4, c[0x0][0x380] ;  /* 0x00007000ff0477ac */ /* 0x000e220008000800 */
[----:B------:R-:W-:Y:S01]  /*0320*/  IMAD.MOV.U32 R0, RZ, RZ, -0x3e000000 ;  /* 0xc2000000ff007424 */ /* 0x000fe200078e00ff */
[----:B------:R-:W-:-:S05]  /*0330*/  UMOV UR5, URZ ;  /* 0x000000ff00057c82 */ /* 0x000fca0008000000 */
[----:B0-----:R-:W5:Y:S01]  /*0340*/  TEX.LL RZ, R0, R4, R0, UR4, 2D, 0x1 ;  /* 0x28ff040004007f60 */ /* 0x001f6200089e01ff */
[----:B------:R-:W0:Y:S01]  /*0350*/  MUFU.RCP R10, R7 ;  /* 0x00000007000a7308 */ /* 0x000e220000001000 */
[----:B------:R-:W-:Y:S01]  /*0360*/  I2FP.F32.S32 R2, R8 ;  /* 0x0000000800027245 */ /* 0x000fe20000201400 */
[----:B------:R-:W-:Y:S04]  /*0370*/  BSSY.RECONVERGENT B0, `(.L_x_21) ;  /* 0x000000f000007945 */ /* 0x000fe80003800200 */
[----:B------:R-:W-:-:S04]  /*0380*/  FADD R6, R2, 0.5 ;  /* 0x3f00000002067421 */ /* 0x000fc80000000000 */
[----:B------:R-:W1:Y:S01]  /*0390*/  FCHK P0, R6, R7 ;  /* 0x0000000706007302 */ /* 0x000e620000000000 */
[----:B0-----:R-:W-:-:S04]  /*03a0*/  FFMA R3, -R7, R10, 1 ;  /* 0x3f80000007037423 */ /* 0x001fc8000000010a */
[----:B------:R-:W-:-:S04]  /*03b0*/  FFMA R2, R10, R3, R10 ;  /* 0x000000030a027223 */ /* 0x000fc8000000000a */
[----:B------:R-:W-:-:S04]  /*03c0*/  FFMA R3, R2, R6, RZ ;  /* 0x0000000602037223 */ /* 0x000fc800000000ff */
[----:B------:R-:W-:-:S04]  /*03d0*/  FFMA R10, -R7, R3, R6 ;  /* 0x00000003070a7223 */ /* 0x000fc80000000106 */
[----:B------:R-:W-:Y:S01]  /*03e0*/  FFMA R2, R2, R10, R3 ;  /* 0x0000000a02027223 */ /* 0x000fe20000000003 */
[----:B-----5:R-:W-:Y:S01]  /*03f0*/  FFMA R10, R0, 0.0625, RZ ;  /* 0x3d800000000a7823 */ /* 0x020fe200000000ff */
[----:B-1----:R-:W-:Y:S06]  /*0400*/  @!P0 BRA `(.L_x_22) ;  /* 0x0000000000148947 */ /* 0x002fec0003800000 */
[----:B------:R-:W-:Y:S01]  /*0410*/  MOV R0, R6 ;  /* 0x0000000600007202 */ /* 0x000fe20000000f00 */
[----:B------:R-:W-:Y:S01]  /*0420*/  IMAD.MOV.U32 R3, RZ, RZ, R7 ;  /* 0x000000ffff037224 */ /* 0x000fe200078e0007 */
[----:B------:R-:W-:-:S07]  /*0430*/  MOV R12, 0x450 ;  /* 0x00000450000c7802 */ /* 0x000fce0000000f00 */
[----:B------:R-:W-:Y:S05]  /*0440*/  CALL.REL.NOINC `($__internal_1_$__cuda_sm3x_div_rn_noftz_f32_slowpath) ;  /* 0x0000000400987944 */ /* 0x000fea0003c00000 */
[----:B------:R-:W-:-:S07]  /*0450*/  MOV R2, R0 ;  /* 0x0000000000027202 */ /* 0x000fce0000000f00 */
.L_x_22:
[----:B------:R-:W-:Y:S05]  /*0460*/  BSYNC.RECONVERGENT B0 ;  /* 0x0000000000007941 */ /* 0x000fea0003800200 */
.L_x_21:
[----:B------:R-:W0:Y:S01]  /*0470*/  LDCU UR4, c[0x0][0x380] ;  /* 0x00007000ff0477ac */ /* 0x000e220008000800 */
[----:B------:R-:W-:Y:S01]  /*0480*/  MOV R3, R5 ;  /* 0x0000000500037202 */ /* 0x000fe20000000f00 */
[----:B------:R-:W-:Y:S01]  /*0490*/  IMAD.MOV.U32 R14, RZ, RZ, -0x3e000000 ;  /* 0xc2000000ff0e7424 */ /* 0x000fe200078e00ff */
[----:B------:R-:W-:-:S04]  /*04a0*/  UMOV UR5, URZ ;  /* 0x000000ff00057c82 */ /* 0x000fc80008000000 */
[----:B0-----:R-:W5:Y:S01]  /*04b0*/  TEX.LL RZ, R3, R2, R14, UR4, 2D, 0x1 ;  /* 0x28ff040e02037f60 */ /* 0x001f6200089e01ff */
[----:B------:R-:W0:Y:S01]  /*04c0*/  MUFU.RCP R12, R7 ;  /* 0x00000007000c7308 */ /* 0x000e220000001000 */
[----:B------:R-:W-:Y:S01]  /*04d0*/  VIADD R0, R8, 0x1 ;  /* 0x0000000108007836 */ /* 0x000fe20000000000 */
[----:B------:R-:W-:Y:S04]  /*04e0*/  BSSY.RECONVERGENT B0, `(.L_x_23) ;  /* 0x0000010000007945 */ /* 0x000fe80003800200 */
[----:B------:R-:W-:Y:S01]  /*04f0*/  I2FP.F32.S32 R6, R0 ;  /* 0x0000000000067245 */ /* 0x000fe20000201400 */
[----:B0-----:R-:W-:-:S04]  /*0500*/  FFMA R13, -R7, R12, 1 ;  /* 0x3f800000070d7423 */ /* 0x001fc8000000010c */
[----:B------:R-:W-:Y:S01]  /*0510*/  FFMA R0, R12, R13, R12 ;  /* 0x0000000d0c007223 */ /* 0x000fe2000000000c */
[----:B------:R-:W-:-:S04]  /*0520*/  FADD R12, R6, 0.5 ;  /* 0x3f000000060c7421 */ /* 0x000fc80000000000 */
[----:B------:R-:W0:Y:S01]  /*0530*/  FCHK P0, R12, R7 ;  /* 0x000000070c007302 */ /* 0x000e220000000000 */
[----:B------:R-:W-:-:S04]  /*0540*/  FFMA R13, R0, R12, RZ ;  /* 0x0000000c000d7223 */ /* 0x000fc800000000ff */
[----:B------:R-:W-:-:S04]  /*0550*/  FFMA R6, -R7, R13, R12 ;  /* 0x0000000d07067223 */ /* 0x000fc8000000010c */
[----:B------:R-:W-:Y:S01]  /*0560*/  FFMA R6, R0, R6, R13 ;  /* 0x0000000600067223 */ /* 0x000fe2000000000d */
[----:B-----5:R-:W-:Y:S01]  /*0570*/  FFMA R10, R3, 0.125, R10 ;  /* 0x3e000000030a7823 */ /* 0x020fe2000000000a */
[----:B0-----:R-:W-:Y:S06]  /*0580*/  @!P0 BRA `(.L_x_24) ;  /* 0x0000000000148947 */ /* 0x001fec0003800000 */
[----:B------:R-:W-:Y:S01]  /*0590*/  MOV R0, R12 ;  /* 0x0000000c00007202 */ /* 0x000fe20000000f00 */
[----:B------:R-:W-:Y:S01]  /*05a0*/  IMAD.MOV.U32 R3, RZ, RZ, R7 ;  /* 0x000000ffff037224 */ /* 0x000fe200078e0007 */
[----:B------:R-:W-:-:S07]  /*05b0*/  MOV R12, 0x5d0 ;  /* 0x000005d0000c7802 */ /* 0x000fce0000000f00 */
[----:B------:R-:W-:Y:S05]  /*05c0*/  CALL.REL.NOINC `($__internal_1_$__cuda_sm3x_div_rn_noftz_f32_slowpath) ;  /* 0x0000000400387944 */ /* 0x000fea0003c00000 */
[----:B------:R-:W-:-:S07]  /*05d0*/  MOV R6, R0 ;  /* 0x0000000000067202 */ /* 0x000fce0000000f00 */
.L_x_24:
[----:B------:R-:W-:Y:S05]  /*05e0*/  BSYNC.RECONVERGENT B0 ;  /* 0x0000000000007941 */ /* 0x000fea0003800200 */
.L_x_23:
[----:B------:R-:W0:Y:S01]  /*05f0*/  LDCU UR4, c[0x0][0x380] ;  /* 0x00007000ff0477ac */ /* 0x000e220008000800 */
[----:B------:R-:W-:Y:S01]  /*0600*/  MOV R7, R5 ;  /* 0x0000000500077202 */ /* 0x000fe20000000f00 */
[----:B------:R-:W-:Y:S01]  /*0610*/  IMAD.MOV.U32 R13, RZ, RZ, -0x3e000000 ;  /* 0xc2000000ff0d7424 */ /* 0x000fe200078e00ff */
[----:B------:R-:W-:-:S04]  /*0620*/  UMOV UR5, URZ ;  /* 0x000000ff00057c82 */ /* 0x000fc80008000000 */
[----:B0-----:R-:W5:Y:S01]  /*0630*/  TEX.LL RZ, R7, R6, R13, UR4, 2D, 0x1 ;  /* 0x28ff040d06077f60 */ /* 0x001f6200089e01ff */
[----:B------:R-:W0:Y:S01]  /*0640*/  MUFU.RCP R14, R9 ;  /* 0x00000009000e7308 */ /* 0x000e220000001000 */
[----:B------:R-:W-:Y:S01]  /*0650*/  I2FP.F32.U32 R0, R11 ;  /* 0x0000000b00007245 */ /* 0x000fe20000201000 */
        /* <DEDUP_REMOVED lines=8> */
[----:B-----5:R-:W-:Y:S01]  /*06e0*/  FFMA R10, R7, 0.0625, R10 ;  /* 0x3d800000070a7823 */ /* 0x020fe2000000000a */
[----:B-1----:R-:W-:Y:S06]  /*06f0*/  @!P0 BRA `(.L_x_26) ;  /* 0x0000000000148947 */ /* 0x002fec0003800000 */
[----:B------:R-:W-:Y:S01]  /*0700*/  IMAD.MOV.U32 R0, RZ, RZ, R12 ;  /* 0x000000ffff007224 */ /* 0x000fe200078e000c */
[----:B------:R-:W-:Y:S02]  /*0710*/  MOV R3, R9 ;  /* 0x0000000900037202 */ /* 0x000fe40000000f00 */
[----:B------:R-:W-:-:S07]  /*0720*/  MOV R12, 0x740 ;  /* 0x00000740000c7802 */ /* 0x000fce0000000f00 */
[----:B------:R-:W-:Y:S05]  /*0730*/  CALL.REL.NOINC `($__internal_1_$__cuda_sm3x_div_rn_noftz_f32_slowpath) ;  /* 0x0000000000dc7944 */ /* 0x000fea0003c00000 */
[----:B------:R-:W-:-:S07]  /*0740*/  IMAD.MOV.U32 R19, RZ, RZ, R0 ;  /* 0x000000ffff137224 */ /* 0x000fce00078e0000 */
.L_x_26:
[----:B------:R-:W-:Y:S05]  /*0750*/  BSYNC.RECONVERGENT B0 ;  /* 0x0000000000007941 */ /* 0x000fea0003800200 */
.L_x_25:
[----:B------:R-:W0:Y:S01]  /*0760*/  LDCU UR4, c[0x0][0x380] ;  /* 0x00007000ff0477ac */ /* 0x000e220008000800 */
[----:B------:R-:W-:Y:S02]  /*0770*/  HFMA2 R7, -RZ, RZ, -3, 0 ;  /* 0xc2000000ff077431 */ /* 0x000fe400000001ff */
[----:B------:R-:W-:Y:S01]  /*0780*/  IMAD.MOV.U32 R18, RZ, RZ, R4 ;  /* 0x000000ffff127224 */ /* 0x000fe200078e0004 */
[----:B------:R-:W-:Y:S01]  /*0790*/  MOV R20, R2 ;  /* 0x0000000200147202 */ /* 0x000fe20000000f00 */
[----:B------:R-:W-:Y:S01]  /*07a0*/  UMOV UR5, URZ ;  /* 0x000000ff00057c82 */ /* 0x000fe20008000000 */
[----:B------:R-:W-:Y:S01]  /*07b0*/  IMAD.MOV.U32 R21, RZ, RZ, R19 ;  /* 0x000000ffff157224 */ /* 0x000fe200078e0013 */
[----:B------:R-:W-:Y:S01]  /*07c0*/  MOV R15, R19 ;  /* 0x00000013000f7202 */ /* 0x000fe20000000f00 */
[----:B------:R-:W-:Y:S01]  /*07d0*/  IMAD.MOV.U32 R14, RZ, RZ, R6 ;  /* 0x000000ffff0e7224 */ /* 0x000fe200078e0006 */
[----:B0-----:R-:W5:Y:S01]  /*07e0*/  TEX.LL RZ, R3, R18, R7, UR4, 2D, 0x1 ;  /* 0x28ff040712037f60 */ /* 0x001f6200089e01ff */
[----:B------:R-:W5:Y:S04]  /*07f0*/  TEX.LL RZ, R12, R20, R7, UR4, 2D, 0x1 ;  /* 0x28ff0407140c7f60 */ /* 0x000f6800089e01ff */
[----:B------:R0:W5:Y:S01]  /*0800*/  TEX.LL RZ, R14, R14, R7, UR4, 2D, 0x1 ;  /* 0x28ff04070e0e7f60 */ /* 0x00016200089e01ff */
[----:B------:R-:W1:Y:S01]  /*0810*/  MUFU.RCP R16, R9 ;  /* 0x0000000900107308 */ /* 0x000e620000001000 */
[----:B------:R-:W-:Y:S01]  /*0820*/  IADD3 R0, PT, PT, R11, 0x1, RZ ;  /* 0x000000010b007810 */ /* 0x000fe20007ffe0ff */
[----:B------:R-:W2:Y:S01]  /*0830*/  LDCU.64 UR6, c[0x0][0x358] ;  /* 0x00006b00ff0677ac */ /* 0x000ea20008000a00 */
[----:B------:R-:W-:Y:S02]  /*0840*/  BSSY.RECONVERGENT B0, `(.L_x_27) ;  /* 0x0000012000007945 */ /* 0x000fe40003800200 */
[----:B------:R-:W-:Y:S01]  /*0850*/  I2FP.F32.U32 R5, R0 ;  /* 0x0000000000057245 */ /* 0x000fe20000201000 */
[----:B-1----:R-:W-:-:S04]  /*0860*/  FFMA R13, -R9, R16, 1 ;  /* 0x3f800000090d7423 */ /* 0x002fc80000000110 */
[----:B------:R-:W-:Y:S01]  /*0870*/  FFMA R0, R16, R13, R16 ;  /* 0x0000000d10007223 */ /* 0x000fe20000000010 */
[----:B------:R-:W-:-:S04]  /*0880*/  FADD R16, R5, 0.5 ;  /* 0x3f00000005107421 */ /* 0x000fc80000000000 */
[----:B------:R-:W1:Y:S01]  /*0890*/  FCHK P0, R16, R9 ;  /* 0x0000000910007302 */ /* 0x000e620000000000 */
[----:B------:R-:W-:-:S04]  /*08a0*/  FFMA R5, R0, R16, RZ ;  /* 0x0000001000057223 */ /* 0x000fc800000000ff */
[----:B0-----:R-:W-:-:S04]  /*08b0*/  FFMA R7, -R9, R5, R16 ;  /* 0x0000000509077223 */ /* 0x001fc80000000110 */
[----:B------:R-:W-:Y:S01]  /*08c0*/  FFMA R13, R0, R7, R5 ;  /* 0x00000007000d7223 */ /* 0x000fe20000000005 */
[----:B-----5:R-:W-:-:S04]  /*08d0*/  FFMA R3, R3, 0.125, R10 ;  /* 0x3e00000003037823 */ /* 0x020fc8000000000a */
[----:B------:R-:W-:-:S04]  /*08e0*/  FFMA R3, R12, 0.25, R3 ;  /* 0x3e8000000c037823 */ /* 0x000fc80000000003 */
[----:B------:R-:W-:Y:S01]  /*08f0*/  FFMA R5, R14, 0.125, R3 ;  /* 0x3e0000000e057823 */ /* 0x000fe20000000003 */
[----:B-12---:R-:W-:Y:S06]  /*0900*/  @!P0 BRA `(.L_x_28) ;  /* 0x0000000000148947 */ /* 0x006fec0003800000 */
[----:B------:R-:W-:Y:S01]  /*0910*/  IMAD.MOV.U32 R0, RZ, RZ, R16 ;  /* 0x000000ffff007224 */ /* 0x000fe200078e0010 */
[----:B------:R-:W-:Y:S02]  /*0920*/  MOV R3, R9 ;  /* 0x0000000900037202 */ /* 0x000fe40000000f00 */
[----:B------:R-:W-:-:S07]  /*0930*/  MOV R12, 0x950 ;  /* 0x00000950000c7802 */ /* 0x000fce0000000f00 */
[----:B------:R-:W-:Y:S05]  /*0940*/  CALL.REL.NOINC `($__internal_1_$__cuda_sm3x_div_rn_noftz_f32_slowpath) ;  /* 0x0000000000587944 */ /* 0x000fea0003c00000 */
[----:B------:R-:W-:-:S07]  /*0950*/  IMAD.MOV.U32 R13, RZ, RZ, R0 ;  /* 0x000000ffff0d7224 */ /* 0x000fce00078e0000 */
.L_x_28:
[----:B------:R-:W-:Y:S05]  /*0960*/  BSYNC.RECONVERGENT B0 ;  /* 0x0000000000007941 */ /* 0x000fea0003800200 */
.L_x_27:
[----:B------:R-:W0:Y:S01]  /*0970*/  LDCU UR4, c[0x0][0x380] ;  /* 0x00007000ff0477ac */ /* 0x000e220008000800 */
[----:B------:R-:W-:Y:S01]  /*0980*/  MOV R12, R4 ;  /* 0x00000004000c7202 */ /* 0x000fe20000000f00 */
[----:B------:R-:W-:Y:S01]  /*0990*/  IMAD.MOV.U32 R4, RZ, RZ, -0x3e000000 ;  /* 0xc2000000ff047424 */ /* 0x000fe200078e00ff */
[----:B------:R-:W-:Y:S01]  /*09a0*/  MOV R15, R13 ;  /* 0x0000000d000f7202 */ /* 0x000fe20000000f00 */
[----:B------:R-:W-:Y:S01]  /*09b0*/  UMOV UR5, URZ ;  /* 0x000000ff00057c82 */ /* 0x000fe20008000000 */
[----:B------:R-:W-:Y:S01]  /*09c0*/  IMAD.MOV.U32 R14, RZ, RZ, R2 ;  /* 0x000000ffff0e7224 */ /* 0x000fe200078e0002 */
[----:B------:R-:W-:Y:S01]  /*09d0*/  MOV R16, R6 ;  /* 0x0000000600107202 */ /* 0x000fe20000000f00 */
[----:B------:R-:W-:Y:S01]  /*09e0*/  IMAD.MOV.U32 R17, RZ, RZ, R13 ;  /* 0x000000ffff117224 */ /* 0x000fe200078e000d */
[----:B0-----:R-:W5:Y:S01]  /*09f0*/  TEX.LL RZ, R0, R12, R4, UR4, 2D, 0x1 ;  /* 0x28ff04040c007f60 */ /* 0x001f6200089e01ff */
[----:B------:R-:W5:Y:S02]  /*0a00*/  TEX.LL RZ, R7, R14, R4, UR4, 2D, 0x1 ;  /* 0x28ff04040e077f60 */ /* 0x000f6400089e01ff */
[----:B------:R0:W5:Y:S01]  /*0a10*/  TEX.LL RZ, R9, R16, R4, UR4, 2D, 0x1 ;  /* 0x28ff040410097f60 */ /* 0x00016200089e01ff */
[----:B------:R-:W1:Y:S01]  /*0a20*/  LDC.64 R2, c[0x0][0x388] ;  /* 0x0000e200ff027b82 */ /* 0x000e620000000a00 */
[----:B0-----:R-:W0:Y:S02]  /*0a30*/  LDCU UR4, c[0x0][0x390] ;  /* 0x00007200ff0477ac */ /* 0x001e240008000800 */
[----:B0-----:R-:W-:-:S04]  /*0a40*/  IMAD R11, R11, UR4, R8 ;  /* 0x000000040b0b7c24 */ /* 0x001fc8000f8e0208 */
[----:B-1----:R-:W-:-:S04]  /*0a50*/  IMAD.WIDE R2, R11, 0x4, R2 ;  /* 0x000000040b027825 */ /* 0x002fc800078e0202 */
[----:B-----5:R-:W-:-:S04]  /*0a60*/  FFMA R0, R0, 0.0625, R5 ;  /* 0x3d80000000007823 */ /* 0x020fc80000000005 */
[----:B------:R-:W-:-:S04]  /*0a70*/  FFMA R0, R7, 0.125, R0 ;  /* 0x3e00000007007823 */ /* 0x000fc80000000000 */
[----:B------:R-:W-:-:S05]  /*0a80*/  FFMA R9, R9, 0.0625, R0 ;  /* 0x3d80000009097823 */ /* 0x000fca0000000000 */
[----:B------:R-:W-:Y:S01]  /*0a90*/  STG.E desc[UR6][R2.64], R9 ;  /* 0x0000000902007986 */ /* 0x000fe2000c101906 */
[----:B------:R-:W-:Y:S05]  /*0aa0*/  EXIT ;  /* 0x000000000000794d */ /* 0x000fea0003800000 */
        .weak           $__internal_1_$__cuda_sm3x_div_rn_noftz_f32_slowpath
        .type           $__internal_1_$__cuda_sm3x_div_rn_noftz_f32_slowpath,@function
        .size           $__internal_1_$__cuda_sm3x_div_rn_noftz_f32_slowpath,(.L_x_92 - $__internal_1_$__cuda_sm3x_div_rn_noftz_f32_slowpath)
$__internal_1_$__cuda_sm3x_div_rn_noftz_f32_slowpath:
        /* <DEDUP_REMOVED lines=9> */
[----:B------:R-:W-:Y:S01]  /*0b40*/  @!P0 MOV R14, RZ ;  /* 0x000000ff000e8202 */ /* 0x000fe20000000f00 */
[----:B------:R-:W-:Y:S06]  /*0b50*/  @!P0 BRA `(.L_x_30) ;  /* 0x00000000005c8947 */ /* 0x000fec0003800000 */
[----:B------:R-:W-:Y:S02]  /*0b60*/  FSETP.GTU.FTZ.AND P0, PT, |R0|, +INF , PT ;  /* 0x7f8000000000780b */ /* 0x000fe40003f1c200 */
        /* <DEDUP_REMOVED lines=17> */
[----:B------:R-:W-:Y:S01]  /*0c80*/  @P0 IMAD.MOV.U32 R14, RZ, RZ, RZ ;  /* 0x000000ffff0e0224 */ /* 0x000fe200078e00ff */
[----:B------:R-:W-:Y:S01]  /*0c90*/  @!P0 MOV R14, 0xffffffc0 ;  /* 0xffffffc0000e8802 */ /* 0x000fe20000000f00 */
[----:B------:R-:W-:Y:S01]  /*0ca0*/  @!P0 FFMA R0, R0, 1.84467440737095516160e+19, RZ ;  /* 0x5f80000000008823 */ /* 0x000fe200000000ff */
[----:B------:R-:W-:-:S03]  /*0cb0*/  @!P1 FFMA R3, R3, 1.84467440737095516160e+19, RZ ;  /* 0x5f80000003039823 */ /* 0x000fc600000000ff */
[----:B------:R-:W-:-:S07]  /*0cc0*/  @!P1 VIADD R14, R14, 0x40 ;  /* 0x000000400e0e9836 */ /* 0x000fce0000000000 */
.L_x_30:
[----:B------:R-:W-:Y:S01]  /*0cd0*/  LEA R16, R13, 0xc0800000, 0x17 ;  /* 0xc08000000d107811 */ /* 0x000fe200078eb8ff */
[----:B------:R-:W-:Y:S01]  /*0ce0*/  VIADD R15, R15, 0xffffff81 ;  /* 0xffffff810f0f7836 */ /* 0x000fe20000000000 */
[----:B------:R-:W-:Y:S02]  /*0cf0*/  BSSY.RECONVERGENT B2, `(.L_x_35) ;  /* 0x0000035000027945 */ /* 0x000fe40003800200 */
[----:B------:R-:W-:Y:S01]  /*0d00*/  IADD3 R17, PT, PT, -R16, R3, RZ ;  /* 0x0000000310117210 */ /* 0x000fe20007ffe1ff */
[C---:B------:R-:W-:Y:S01]  /*0d10*/  IMAD R0, R15.reuse, -0x800000, R0 ;  /* 0xff8000000f007824 */ /* 0x040fe200078e0200 */
[----:B------:R-:W-:Y:S02]  /*0d20*/  IADD3 R15, PT, PT, R15, 0x7f, -R13 ;  /* 0x0000007f0f0f7810 */ /* 0x000fe40007ffe80d */
[----:B------:R-:W0:Y:S01]  /*0d30*/  MUFU.RCP R3, R17 ;  /* 0x0000001100037308 */ /* 0x000e220000001000 */
[----:B------:R-:W-:Y:S01]  /*0d40*/  FADD.FTZ R19, -R17, -RZ ;  /* 0x800000ff11137221 */ /* 0x000fe20000010100 */
[----:B------:R-:W-:-:S03]  /*0d50*/  IADD3 R15, PT, PT, R15, R14, RZ ;  /* 0x0000000e0f0f7210 */ /* 0x000fc60007ffe0ff */
        /* <DEDUP_REMOVED lines=9> */
[----:B------:R-:W-:-:S05]  /*0df0*/  IMAD.IADD R17, R13, 0x1, R15 ;  /* 0x000000010d117824 */ /* 0x000fca00078e020f */
[----:B------:R-:W-:-:S04]  /*0e00*/  IADD3 R13, PT, PT, R17, -0x1, RZ ;  /* 0xffffffff110d7810 */ /* 0x000fc80007ffe0ff */
        /* <DEDUP_REMOVED lines=9> */
[-CC-:B------:R-:W-:Y:S01]  /*0ea0*/  FFMA.RZ R13, R3, R19.reuse, R16.reuse ;  /* 0x00000013030d7223 */ /* 0x180fe2000000c010 */
[C---:B------:R-:W-:Y:S02]  /*0eb0*/  ISETP.NE.AND P2, PT, R17.reuse, RZ, PT ;  /* 0x000000ff1100720c */ /* 0x040fe40003f45270 */
[----:B------:R-:W-:Y:S02]  /*0ec0*/  ISETP.NE.AND P1, PT, R17, RZ, PT ;  /* 0x000000ff1100720c */ /* 0x000fe40003f25270 */
[----:B------:R-:W-:Y:S01]  /*0ed0*/  LOP3.LUT R14, R13, 0x7fffff, RZ, 0xc0, !PT ;  /* 0x007fffff0d0e7812 */ /* 0x000fe200078ec0ff */
[CCC-:B------:R-:W-:Y:S01]  /*0ee0*/  FFMA.RP R13, R3.reuse, R19.reuse, R16.reuse ;  /* 0x00000013030d7223 */ /* 0x1c0fe20000008010 */
[----:B------:R-:W-:Y:S01]  /*0ef0*/  FFMA.RM R16, R3, R19, R16 ;  /* 0x0000001303107223 */ /* 0x000fe20000004010 */
[C---:B------:R-:W-:Y:S01]  /*0f00*/  VIADD R3, R17.reuse, 0x20 ;  /* 0x0000002011037836 */ /* 0x040fe20000000000 */
[----:B------:R-:W-:Y:S02]  /*0f10*/  LOP3.LUT R14, R14, 0x800000, RZ, 0xfc, !PT ;  /* 0x008000000e0e7812 */ /* 0x000fe400078efcff */
[----:B------:R-:W-:-:S02]  /*0f20*/  IADD3 R15, PT, PT, -R17, RZ, RZ ;  /* 0x000000ff110f7210 */ /* 0x000fc40007ffe1ff */
[----:B------:R-:W-:Y:S02]  /*0f30*/  SHF.L.U32 R3, R14, R3, RZ ;  /* 0x000000030e037219 */ /* 0x000fe400000006ff */
[----:B------:R-:W-:Y:S02]  /*0f40*/  FSETP.NEU.FTZ.AND P0, PT, R13, R16, PT ;  /* 0x000000100d00720b */ /* 0x000fe40003f1d000 */
[----:B------:R-:W-:Y:S02]  /*0f50*/  SEL R13, R15, RZ, P2 ;  /* 0x000000ff0f0d7207 */ /* 0x000fe40001000000 */
[----:B------:R-:W-:Y:S02]  /*0f60*/  ISETP.NE.AND P1, PT, R3, RZ, P1 ;  /* 0x000000ff0300720c */ /* 0x000fe40000f25270 */
[----:B------:R-:W-:Y:S02]  /*0f70*/  SHF.R.U32.HI R13, RZ, R13, R14 ;  /* 0x0000000dff0d7219 */ /* 0x000fe4000001160e */
[----:B------:R-:W-:-:S02]  /*0f80*/  PLOP3.LUT P0, PT, P0, P1, PT, 0xf8, 0x8f ;  /* 0x00000000008f781c */ /* 0x000fc40000703f70 */
[----:B------:R-:W-:Y:S02]  /*0f90*/  SHF.R.U32.HI R14, RZ, 0x1, R13 ;  /* 0x00000001ff0e7819 */ /* 0x000fe4000001160d */
[----:B------:R-:W-:-:S04]  /*0fa0*/  SEL R3, RZ, 0x1, !P0 ;  /* 0x00000001ff037807 */ /* 0x000fc80004000000 */
[----:B------:R-:W-:-:S04]  /*0fb0*/  LOP3.LUT R16, R3, 0x1, R14, 0xf8, !PT ;  /* 0x0000000103107812 */ /* 0x000fc800078ef80e */
[----:B------:R-:W-:-:S05]  /*0fc0*/  LOP3.LUT R13, R16, R13, RZ, 0xc0, !PT ;  /* 0x0000000d100d7212 */ /* 0x000fca00078ec0ff */
[----:B------:R-:W-:-:S05]  /*0fd0*/  IMAD.IADD R13, R14, 0x1, R13 ;  /* 0x000000010e0d7824 */ /* 0x000fca00078e020d */
[----:B------:R-:W-:Y:S01]  /*0fe0*/  LOP3.LUT R0, R13, R0, RZ, 0xfc, !PT ;  /* 0x000000000d007212 */ /* 0x000fe200078efcff */
[----:B------:R-:W-:Y:S06]  /*0ff0*/  BRA `(.L_x_38) ;  /* 0x0000000000107947 */ /* 0x000fec0003800000 */
.L_x_37:
[----:B------:R-:W-:-:S04]  /*1000*/  LOP3.LUT R0, R0, 0x80000000, RZ, 0xc0, !PT ;  /* 0x8000000000007812 */ /* 0x000fc800078ec0ff */
[----:B------:R-:W-:Y:S01]  /*1010*/  LOP3.LUT R0, R0, 0x7f800000, RZ, 0xfc, !PT ;  /* 0x7f80000000007812 */ /* 0x000fe200078efcff */
[----:B------:R-:W-:Y:S06]  /*1020*/  BRA `(.L_x_38) ;  /* 0x0000000000047947 */ /* 0x000fec0003800000 */
.L_x_36:
[----:B------:R-:W-:-:S07]  /*1030*/  LEA R0, R15, R0, 0x17 ;  /* 0x000000000f007211 */ /* 0x000fce00078eb8ff */
.L_x_38:
[----:B------:R-:W-:Y:S05]  /*1040*/  BSYNC.RECONVERGENT B2 ;  /* 0x0000000000027941 */ /* 0x000fea0003800200 */
.L_x_35:
[----:B------:R-:W-:Y:S05]  /*1050*/  BRA `(.L_x_39) ;  /* 0x0000000000207947 */ /* 0x000fea0003800000 */
.L_x_34:
[----:B------:R-:W-:-:S04]  /*1060*/  LOP3.LUT R0, R3, 0x80000000, R0, 0x48, !PT ;  /* 0x8000000003007812 */ /* 0x000fc800078e4800 */
[----:B------:R-:W-:Y:S01]  /*1070*/  LOP3.LUT R0, R0, 0x7f800000, RZ, 0xfc, !PT ;  /* 0x7f80000000007812 */ /* 0x000fe200078efcff */
[----:B------:R-:W-:Y:S06]  /*1080*/  BRA `(.L_x_39) ;  /* 0x0000000000147947 */ /* 0x000fec0003800000 */
.L_x_33:
[----:B------:R-:W-:Y:S01]  /*1090*/  LOP3.LUT R0, R3, 0x80000000, R0, 0x48, !PT ;  /* 0x8000000003007812 */ /* 0x000fe200078e4800 */
[----:B------:R-:W-:Y:S06]  /*10a0*/  BRA `(.L_x_39) ;  /* 0x00000000000c7947 */ /* 0x000fec0003800000 */
.L_x_32:
[----:B------:R-:W0:Y:S01]  /*10b0*/  MUFU.RSQ R0, -QNAN ;  /* 0xffc0000000007908 */ /* 0x000e220000001400 */
[----:B------:R-:W-:Y:S05]  /*10c0*/  BRA `(.L_x_39) ;  /* 0x0000000000047947 */ /* 0x000fea0003800000 */
.L_x_31:
[----:B------:R-:W-:-:S07]  /*10d0*/  FADD.FTZ R0, R0, R3 ;  /* 0x0000000300007221 */ /* 0x000fce0000010000 */
.L_x_39:
[----:B------:R-:W-:Y:S05]  /*10e0*/  BSYNC.RECONVERGENT B1 ;  /* 0x0000000000017941 */ /* 0x000fea0003800200 */
.L_x_29:
[----:B------:R-:W-:-:S04]  /*10f0*/  IMAD.MOV.U32 R13, RZ, RZ, 0x0 ;  /* 0x00000000ff0d7424 */ /* 0x000fc800078e00ff */
[----:B0-----:R-:W-:Y:S05]  /*1100*/  RET.REL.NODEC R12 `(_Z12gaussianBluryPfii) ;  /* 0xffffffec0cbc7950 */ /* 0x001fea0003c3ffff */
.L_x_40:
        /* <DEDUP_REMOVED lines=15> */
.L_x_92:


//--------------------- .text._Z15upsampleNearestyPfiiii --------------------------
	.section	.text._Z15upsampleNearestyPfiiii,"ax",@progbits
	.align	128
        .global         _Z15upsampleNearestyPfiiii
        .type           _Z15upsampleNearestyPfiiii,@function
        .size           _Z15upsampleNearestyPfiiii,(.L_x_93 - _Z15upsampleNearestyPfiiii)
        .other          _Z15upsampleNearestyPfiiii,@"STO_CUDA_ENTRY STV_DEFAULT"
_Z15upsampleNearestyPfiiii:
.text._Z15upsampleNearestyPfiiii:
        /* <DEDUP_REMOVED lines=15> */
[----:B------:R-:W-:Y:S02]  /*00f0*/  I2FP.F32.S32 R0, R5 ;  /* 0x0000000500007245 */ /* 0x000fe40000201400 */
[----:B------:R-:W0:Y:S08]  /*0100*/  MUFU.RCP R2, R3 ;  /* 0x0000000300027308 */ /* 0x000e300000001000 */
[----:B------:R-:W1:Y:S01]  /*0110*/  FCHK P0, R0, R3 ;  /* 0x0000000300007302 */ /* 0x000e620000000000 */
[----:B0-----:R-:W-:-:S04]  /*0120*/  FFMA R7, -R3, R2, 1 ;  /* 0x3f80000003077423 */ /* 0x001fc80000000102 */
[----:B------:R-:W-:-:S04]  /*0130*/  FFMA R7, R2, R7, R2 ;  /* 0x0000000702077223 */ /* 0x000fc80000000002 */
[----:B------:R-:W-:-:S04]  /*0140*/  FFMA R2, R0, R7, RZ ;  /* 0x0000000700027223 */ /* 0x000fc800000000ff */
[----:B------:R-:W-:-:S04]  /*0150*/  FFMA R6, -R3, R2, R0 ;  /* 0x0000000203067223 */ /* 0x000fc80000000100 */
[----:B------:R-:W-:Y:S01]  /*0160*/  FFMA R2, R7, R6, R2 ;  /* 0x0000000607027223 */ /* 0x000fe20000000002 */
[----:B-1----:R-:W-:Y:S06]  /*0170*/  @!P0 BRA `(.L_x_42) ;  /* 0x00000000000c8947 */ /* 0x002fec0003800000 */
[----:B------:R-:W-:-:S07]  /*0180*/  MOV R6, 0x1a0 ;  /* 0x000001a000067802 */ /* 0x000fce0000000f00 */
[----:B------:R-:W-:Y:S05]  /*0190*/  CALL.REL.NOINC `($__internal_2_$__cuda_sm3x_div_rn_noftz_f32_slowpath) ;  /* 0x0000000000787944 */ /* 0x000fea0003c00000 */
[----:B------:R-:W-:-:S07]  /*01a0*/  IMAD.MOV.U32 R2, RZ, RZ, R0 ;  /* 0x000000ffff027224 */ /* 0x000fce00078e0000 */
.L_x_42:
[----:B------:R-:W-:Y:S05]  /*01b0*/  BSYNC.RECONVERGENT B0 ;  /* 0x0000000000007941 */ /* 0x000fea0003800200 */
.L_x_41:
[----:B------:R-:W0:Y:S01]  /*01c0*/  LDCU UR4, c[0x0][0x394] ;  /* 0x00007280ff0477ac */ /* 0x000e220008000800 */
[----:B------:R-:W-:Y:S01]  /*01d0*/  I2FP.F32.U32 R0, R4 ;  /* 0x0000000400007245 */ /* 0x000fe20000201000 */
[----:B------:R-:W-:Y:S01]  /*01e0*/  BSSY.RECONVERGENT B0, `(.L_x_43) ;  /* 0x000000f000007945 */ /* 0x000fe20003800200 */
[----:B------:R-:W1:Y:S01]  /*01f0*/  LDCU.64 UR6, c[0x0][0x358] ;  /* 0x00006b00ff0677ac */ /* 0x000e620008000a00 */
[----:B0-----:R-:W-:-:S04]  /*0200*/  I2FP.F32.U32 R7, UR4 ;  /* 0x0000000400077c45 */ /* 0x001fc80008201000 */
[----:B------:R-:W0:Y:S08]  /*0210*/  MUFU.RCP R6, R7 ;  /* 0x0000000700067308 */ /* 0x000e300000001000 */
[----:B------:R-:W2:Y:S01]  /*0220*/  FCHK P0, R0, R7 ;  /* 0x0000000700007302 */ /* 0x000ea20000000000 */
[----:B0-----:R-:W-:-:S04]  /*0230*/  FFMA R3, -R7, R6, 1 ;  /* 0x3f80000007037423 */ /* 0x001fc80000000106 */
[----:B------:R-:W-:-:S04]  /*0240*/  FFMA R3, R6, R3, R6 ;  /* 0x0000000306037223 */ /* 0x000fc80000000006 */
[----:B------:R-:W-:-:S04]  /*0250*/  FFMA R6, R0, R3, RZ ;  /* 0x0000000300067223 */ /* 0x000fc800000000ff */
[----:B------:R-:W-:-:S04]  /*0260*/  FFMA R8, -R7, R6, R0 ;  /* 0x0000000607087223 */ /* 0x000fc80000000100 */
[----:B------:R-:W-:Y:S01]  /*0270*/  FFMA R3, R3, R8, R6 ;  /* 0x0000000803037223 */ /* 0x000fe20000000006 */
[----:B-12---:R-:W-:Y:S06]  /*0280*/  @!P0 BRA `(.L_x_44) ;  /* 0x0000000000108947 */ /* 0x006fec0003800000 */
[----:B------:R-:W-:Y:S01]  /*0290*/  IMAD.MOV.U32 R3, RZ, RZ, R7 ;  /* 0x000000ffff037224 */ /* 0x000fe200078e0007 */
[----:B------:R-:W-:-:S07]  /*02a0*/  MOV R6, 0x2c0 ;  /* 0x000002c000067802 */ /* 0x000fce0000000f00 */
[----:B------:R-:W-:Y:S05]  /*02b0*/  CALL.REL.NOINC `($__internal_2_$__cuda_sm3x_div_rn_noftz_f32_slowpath) ;  /* 0x0000000000307944 */ /* 0x000fea0003c00000 */
[----:B------:R-:W-:-:S07]  /*02c0*/  IMAD.MOV.U32 R3, RZ, RZ, R0 ;  /* 0x000000ffff037224 */ /* 0x000fce00078e0000 */
.L_x_44:
[----:B------:R-:W-:Y:S05]  /*02d0*/  BSYNC.RECONVERGENT B0 ;  /* 0x0000000000007941 */ /* 0x000fea0003800200 */
.L_x_43:
[----:B------:R-:W0:Y:S01]  /*02e0*/  LDCU UR4, c[0x0][0x380] ;  /* 0x00007000ff0477ac */ /* 0x000e220008000800 */
[----:B------:R-:W-:Y:S01]  /*02f0*/  IMAD.MOV.U32 R0, RZ, RZ, -0x3e000000 ;  /* 0xc2000000ff007424 */ /* 0x000fe200078e00ff */
[----:B------:R-:W-:-:S03]  /*0300*/  UMOV UR5, URZ ;  /* 0x000000ff00057c82 */ /* 0x000fc60008000000 */
[----:B0-----:R0:W5:Y:S01]  /*0310*/  TEX.LL RZ, R3, R2, R0, UR4, 2D, 0x1 ;  /* 0x28ff040002037f60 */ /* 0x00116200089e01ff */
[----:B------:R-:W1:Y:S01]  /*0320*/  LDC.64 R6, c[0x0][0x388] ;  /* 0x0000e200ff067b82 */ /* 0x000e620000000a00 */
[----:B0-----:R-:W0:Y:S02]  /*0330*/  LDCU UR4, c[0x0][0x390] ;  /* 0x00007200ff0477ac */ /* 0x001e240008000800 */
[----:B0-----:R-:W-:-:S04]  /*0340*/  IMAD R5, R4, UR4, R5 ;  /* 0x0000000404057c24 */ /* 0x001fc8000f8e0205 */
[----:B-1----:R-:W-:-:S05]  /*0350*/  IMAD.WIDE R4, R5, 0x4, R6 ;  /* 0x0000000405047825 */ /* 0x002fca00078e0206 */
[----:B-----5:R-:W-:Y:S01]  /*0360*/  STG.E desc[UR6][R4.64], R3 ;  /* 0x0000000304007986 */ /* 0x020fe2000c101906 */
[----:B------:R-:W-:Y:S05]  /*0370*/  EXIT ;  /* 0x000000000000794d */ /* 0x000fea0003800000 */
        .weak           $__internal_2_$__cuda_sm3x_div_rn_noftz_f32_slowpath
        .type           $__internal_2_$__cuda_sm3x_div_rn_noftz_f32_slowpath,@function
        .size           $__internal_2_$__cuda_sm3x_div_rn_noftz_f32_slowpath,(.L_x_93 - $__internal_2_$__cuda_sm3x_div_rn_noftz_f32_slowpath)
$__internal_2_$__cuda_sm3x_div_rn_noftz_f32_slowpath:
[----:B------:R-:W-:Y:S01]  /*0380*/  SHF.R.U32.HI R8, RZ, 0x17, R3 ;  /* 0x00000017ff087819 */ /* 0x000fe20000011603 */
[----:B------:R-:W-:Y:S01]  /*0390*/  BSSY.RECONVERGENT B1, `(.L_x_45) ;  /* 0x0000062000017945 */ /* 0x000fe20003800200 */
[----:B------:R-:W-:Y:S02]  /*03a0*/  SHF.R.U32.HI R7, RZ, 0x17, R0 ;  /* 0x00000017ff077819 */ /* 0x000fe40000011600 */
[----:B------:R-:W-:Y:S02]  /*03b0*/  LOP3.LUT R12, R8, 0xff, RZ, 0xc0, !PT ;  /* 0x000000ff080c7812 */ /* 0x000fe400078ec0ff */
[----:B------:R-:W-:-:S03]  /*03c0*/  LOP3.LUT R10, R7, 0xff, RZ, 0xc0, !PT ;  /* 0x000000ff070a7812 */ /* 0x000fc600078ec0ff */
[----:B------:R-:W-:Y:S02]  /*03d0*/  VIADD R9, R12, 0xffffffff ;  /* 0xffffffff0c097836 */ /* 0x000fe40000000000 */
[----:B------:R-:W-:-:S03]  /*03e0*/  VIADD R8, R10, 0xffffffff ;  /* 0xffffffff0a087836 */ /* 0x000fc60000000000 */
[----:B------:R-:W-:-:S04]  /*03f0*/  ISETP.GT.U32.AND P0, PT, R9, 0xfd, PT ;  /* 0x000000fd0900780c */ /* 0x000fc80003f04070 */
[----:B------:R-:W-:-:S13]  /*0400*/  ISETP.GT.U32.OR P0, PT, R8, 0xfd, P0 ;  /* 0x000000fd0800780c */ /* 0x000fda0000704470 */
[----:B------:R-:W-:Y:S01]  /*0410*/  @!P0 IMAD.MOV.U32 R7, RZ, RZ, RZ ;  /* 0x000000ffff078224 */ /* 0x000fe200078e00ff */
        /* <DEDUP_REMOVED lines=22> */
[----:B------:R-:W-:Y:S02]  /*0580*/  @!P1 FFMA R3, R3, 1.84467440737095516160e+19, RZ ;  /* 0x5f80000003039823 */ /* 0x000fe400000000ff */
[----:B------:R-:W-:-:S07]  /*0590*/  @!P1 VIADD R7, R7, 0x40 ;  /* 0x0000004007079836 */ /* 0x000fce0000000000 */
.L_x_46:
[----:B------:R-:W-:Y:S01]  /*05a0*/  LEA R8, R12, 0xc0800000, 0x17 ;  /* 0xc08000000c087811 */ /* 0x000fe200078eb8ff */
[----:B------:R-:W-:Y:S04]  /*05b0*/  BSSY.RECONVERGENT B2, `(.L_x_51) ;  /* 0x0000036000027945 */ /* 0x000fe80003800200 */
[----:B------:R-:W-:Y:S02]  /*05c0*/  IMAD.IADD R8, R3, 0x1, -R8 ;  /* 0x0000000103087824 */ /* 0x000fe400078e0a08 */
[----:B------:R-:W-:Y:S02]  /*05d0*/  VIADD R3, R10, 0xffffff81 ;  /* 0xffffff810a037836 */ /* 0x000fe40000000000 */
[----:B------:R0:W1:Y:S01]  /*05e0*/  MUFU.RCP R9, R8 ;  /* 0x0000000800097308 */ /* 0x0000620000001000 */
[----:B------:R-:W-:Y:S01]  /*05f0*/  FADD.FTZ R11, -R8, -RZ ;  /* 0x800000ff080b7221 */ /* 0x000fe20000010100 */
[C---:B------:R-:W-:Y:S01]  /*0600*/  IMAD R0, R3.reuse, -0x800000, R0 ;  /* 0xff80000003007824 */ /* 0x040fe200078e0200 */
[----:B0-----:R-:W-:-:S05]  /*0610*/  IADD3 R8, PT, PT, R3, 0x7f, -R12 ;  /* 0x0000007f03087810 */ /* 0x001fca0007ffe80c */
[----:B------:R-:W-:Y:S02]  /*0620*/  IMAD.IADD R8, R8, 0x1, R7 ;  /* 0x0000000108087824 */ /* 0x000fe400078e0207 */
[----:B-1----:R-:W-:-:S04]  /*0630*/  FFMA R10, R9, R11, 1 ;  /* 0x3f800000090a7423 */ /* 0x002fc8000000000b */
        /* <DEDUP_REMOVED lines=20> */
[CCC-:B------:R-:W-:Y:S01]  /*0780*/  FFMA.RM R8, R14.reuse, R10.reuse, R9.reuse ;  /* 0x0000000a0e087223 */ /* 0x1c0fe20000004009 */
[C---:B------:R-:W-:Y:S02]  /*0790*/  ISETP.NE.AND P2, PT, R11.reuse, RZ, PT ;  /* 0x000000ff0b00720c */ /* 0x040fe40003f45270 */
[----:B------:R-:W-:Y:S02]  /*07a0*/  ISETP.NE.AND P1, PT, R11, RZ, PT ;  /* 0x000000ff0b00720c */ /* 0x000fe40003f25270 */
[----:B------:R-:W-:Y:S01]  /*07b0*/  LOP3.LUT R7, R3, 0x7fffff, RZ, 0xc0, !PT ;  /* 0x007fffff03077812 */ /* 0x000fe200078ec0ff */
[----:B------:R-:W-:Y:S01]  /*07c0*/  FFMA.RP R3, R14, R10, R9 ;  /* 0x0000000a0e037223 */ /* 0x000fe20000008009 */
[----:B------:R-:W-:Y:S02]  /*07d0*/  VIADD R10, R11, 0x20 ;  /* 0x000000200b0a7836 */ /* 0x000fe40000000000 */
[----:B------:R-:W-:Y:S01]  /*07e0*/  LOP3.LUT R7, R7, 0x800000, RZ, 0xfc, !PT ;  /* 0x0080000007077812 */ /* 0x000fe200078efcff */
[----:B------:R-:W-:Y:S01]  /*07f0*/  IMAD.MOV R9, RZ, RZ, -R11 ;  /* 0x000000ffff097224 */ /* 0x000fe200078e0a0b */
        /* <DEDUP_REMOVED lines=13> */
.L_x_53:
[----:B------:R-:W-:-:S04]  /*08d0*/  LOP3.LUT R0, R0, 0x80000000, RZ, 0xc0, !PT ;  /* 0x8000000000007812 */ /* 0x000fc800078ec0ff */
[----:B------:R-:W-:Y:S01]  /*08e0*/  LOP3.LUT R0, R0, 0x7f800000, RZ, 0xfc, !PT ;  /* 0x7f80000000007812 */ /* 0x000fe200078efcff */
[----:B------:R-:W-:Y:S06]  /*08f0*/  BRA `(.L_x_54) ;  /* 0x0000000000047947 */ /* 0x000fec0003800000 */
.L_x_52:
[----:B------:R-:W-:-:S07]  /*0900*/  IMAD R0, R8, 0x800000, R0 ;  /* 0x0080000008007824 */ /* 0x000fce00078e0200 */
.L_x_54:
[----:B------:R-:W-:Y:S05]  /*0910*/  BSYNC.RECONVERGENT B2 ;  /* 0x0000000000027941 */ /* 0x000fea0003800200 */
.L_x_51:
[----:B------:R-:W-:Y:S05]  /*0920*/  BRA `(.L_x_55) ;  /* 0x0000000000207947 */ /* 0x000fea0003800000 */
.L_x_50:
[----:B------:R-:W-:-:S04]  /*0930*/  LOP3.LUT R0, R3, 0x80000000, R0, 0x48, !PT ;  /* 0x8000000003007812 */ /* 0x000fc800078e4800 */
[----:B------:R-:W-:Y:S01]  /*0940*/  LOP3.LUT R0, R0, 0x7f800000, RZ, 0xfc, !PT ;  /* 0x7f80000000007812 */ /* 0x000fe200078efcff */
[----:B------:R-:W-:Y:S06]  /*0950*/  BRA `(.L_x_55) ;  /* 0x0000000000147947 */ /* 0x000fec0003800000 */
.L_x_49:
[----:B------:R-:W-:Y:S01]  /*0960*/  LOP3.LUT R0, R3, 0x80000000, R0, 0x48, !PT ;  /* 0x8000000003007812 */ /* 0x000fe200078e4800 */
[----:B------:R-:W-:Y:S06]  /*0970*/  BRA `(.L_x_55) ;  /* 0x00000000000c7947 */ /* 0x000fec0003800000 */
.L_x_48:
[----:B------:R-:W0:Y:S01]  /*0980*/  MUFU.RSQ R0, -QNAN ;  /* 0xffc0000000007908 */ /* 0x000e220000001400 */
[----:B------:R-:W-:Y:S05]  /*0990*/  BRA `(.L_x_55) ;  /* 0x0000000000047947 */ /* 0x000fea0003800000 */
.L_x_47:
[----:B------:R-:W-:-:S07]  /*09a0*/  FADD.FTZ R0, R0, R3 ;  /* 0x0000000300007221 */ /* 0x000fce0000010000 */
.L_x_55:
[----:B------:R-:W-:Y:S05]  /*09b0*/  BSYNC.RECONVERGENT B1 ;  /* 0x0000000000017941 */ /* 0x000fea0003800200 */
.L_x_45:
[----:B------:R-:W-:-:S04]  /*09c0*/  IMAD.MOV.U32 R7, RZ, RZ, 0x0 ;  /* 0x00000000ff077424 */ /* 0x000fc800078e00ff */
[----:B0-----:R-:W-:Y:S05]  /*09d0*/  RET.REL.NODEC R6 `(_Z15upsampleNearestyPfiiii) ;  /* 0xfffffff406887950 */ /* 0x001fea0003c3ffff */
.L_x_56:
        /* <DEDUP_REMOVED lines=10> */
.L_x_93:


//--------------------- .text._Z16testBoundaryModeyPfiiii --------------------------
	.section	.text._Z16testBoundaryModeyPfiiii,"ax",@progbits
	.align	128
        .global         _Z16testBoundaryModeyPfiiii
        .type           _Z16testBoundaryModeyPfiiii,@function
        .size           _Z16testBoundaryModeyPfiiii,(.L_x_94 - _Z16testBoundaryModeyPfiiii)
        .other          _Z16testBoundaryModeyPfiiii,@"STO_CUDA_ENTRY STV_DEFAULT"
_Z16testBoundaryModeyPfiiii:
.text._Z16testBoundaryModeyPfiiii:
        /* <DEDUP_REMOVED lines=14> */
[----:B------:R-:W-:Y:S01]  /*00e0*/  BSSY.RECONVERGENT B0, `(.L_x_57) ;  /* 0x0000012000007945 */ /* 0x000fe20003800200 */
[----:B0-----:R-:W-:Y:S01]  /*00f0*/  I2FP.F32.S32 R3, UR4 ;  /* 0x0000000400037c45 */ /* 0x001fe20008201400 */
[----:B------:R-:W-:-:S03]  /*0100*/  USHF.R.S32.HI UR4, URZ, 0x1f, UR6 ;  /* 0x0000001fff047899 */ /* 0x000fc60008011406 */
[----:B------:R-:W0:Y:S01]  /*0110*/  MUFU.RCP R2, R3 ;  /* 0x0000000300027308 */ /* 0x000e220000001000 */
[----:B------:R-:W-:-:S04]  /*0120*/  ULEA.HI UR4, UR4, UR6, URZ, 0x2 ;  /* 0x0000000604047291 */ /* 0x000fc8000f8f10ff */
[----:B------:R-:W-:-:S06]  /*0130*/  USHF.R.S32.HI UR4, URZ, 0x2, UR4 ;  /* 0x00000002ff047899 */ /* 0x000fcc0008011404 */
[----:B------:R-:W-:-:S05]  /*0140*/  VIADD R0, R4, -UR4 ;  /* 0x8000000404007c36 */ /* 0x000fca0008000000 */
[----:B------:R-:W-:Y:S01]  /*0150*/  I2FP.F32.S32 R0, R0 ;  /* 0x0000000000007245 */ /* 0x000fe20000201400 */
[----:B0-----:R-:W-:-:S03]  /*0160*/  FFMA R7, -R3, R2, 1 ;  /* 0x3f80000003077423 */ /* 0x001fc60000000102 */
[----:B------:R-:W0:Y:S01]  /*0170*/  FCHK P0, R0, R3 ;  /* 0x0000000300007302 */ /* 0x000e220000000000 */
[----:B------:R-:W-:-:S04]  /*0180*/  FFMA R7, R2, R7, R2 ;  /* 0x0000000702077223 */ /* 0x000fc80000000002 */
[----:B------:R-:W-:-:S04]  /*0190*/  FFMA R2, R0, R7, RZ ;  /* 0x0000000700027223 */ /* 0x000fc800000000ff */
[----:B------:R-:W-:-:S04]  /*01a0*/  FFMA R6, -R3, R2, R0 ;  /* 0x0000000203067223 */ /* 0x000fc80000000100 */
[----:B------:R-:W-:Y:S01]  /*01b0*/  FFMA R2, R7, R6, R2 ;  /* 0x0000000607027223 */ /* 0x000fe20000000002 */
[----:B0-----:R-:W-:Y:S06]  /*01c0*/  @!P0 BRA `(.L_x_58) ;  /* 0x00000000000c8947 */ /* 0x001fec0003800000 */
[----:B------:R-:W-:-:S07]  /*01d0*/  MOV R6, 0x1f0 ;  /* 0x000001f000067802 */ /* 0x000fce0000000f00 */
[----:B------:R-:W-:Y:S05]  /*01e0*/  CALL.REL.NOINC `($__internal_3_$__cuda_sm3x_div_rn_noftz_f32_slowpath) ;  /* 0x0000000000847944 */ /* 0x000fea0003c00000 */
[----:B------:R-:W-:-:S07]  /*01f0*/  IMAD.MOV.U32 R2, RZ, RZ, R0 ;  /* 0x000000ffff027224 */ /* 0x000fce00078e0000 */
.L_x_58:
[----:B------:R-:W-:Y:S05]  /*0200*/  BSYNC.RECONVERGENT B0 ;  /* 0x0000000000007941 */ /* 0x000fea0003800200 */
.L_x_57:
[----:B------:R-:W0:Y:S01]  /*0210*/  LDCU UR5, c[0x0][0x39c] ;  /* 0x00007380ff0577ac */ /* 0x000e220008000800 */
[----:B------:R-:W-:Y:S01]  /*0220*/  BSSY.RECONVERGENT B0, `(.L_x_59) ;  /* 0x0000013000007945 */ /* 0x000fe20003800200 */
[----:B------:R-:W1:Y:S01]  /*0230*/  LDCU UR4, c[0x0][0x394] ;  /* 0x00007280ff0477ac */ /* 0x000e620008000800 */
[----:B------:R-:W2:Y:S01]  /*0240*/  LDCU.64 UR6, c[0x0][0x358] ;  /* 0x00006b00ff0677ac */ /* 0x000ea20008000a00 */
[----:B0-----:R-:W-:-:S04]  /*0250*/  I2FP.F32.S32 R7, UR5 ;  /* 0x0000000500077c45 */ /* 0x001fc80008201400 */
[----:B------:R-:W0:Y:S01]  /*0260*/  MUFU.RCP R6, R7 ;  /* 0x0000000700067308 */ /* 0x000e220000001000 */
[----:B-1----:R-:W-:-:S06]  /*0270*/  USHF.R.U32.HI UR4, URZ, 0x2, UR4 ;  /* 0x00000002ff047899 */ /* 0x002fcc0008011604 */
[----:B------:R-:W-:-:S05]  /*0280*/  VIADD R0, R5, -UR4 ;  /* 0x8000000405007c36 */ /* 0x000fca0008000000 */
[----:B------:R-:W-:-:S04]  /*0290*/  I2FP.F32.S32 R0, R0 ;  /* 0x0000000000007245 */ /* 0x000fc80000201400 */
[----:B------:R-:W1:Y:S01]  /*02a0*/  FCHK P0, R0, R7 ;  /* 0x0000000700007302 */ /* 0x000e620000000000 */
        /* <DEDUP_REMOVED lines=8> */
[----:B------:R-:W-:Y:S05]  /*0330*/  CALL.REL.NOINC `($__internal_3_$__cuda_sm3x_div_rn_noftz_f32_slowpath) ;  /* 0x0000000000307944 */ /* 0x000fea0003c00000 */
[----:B------:R-:W-:-:S07]  /*0340*/  IMAD.MOV.U32 R3, RZ, RZ, R0 ;  /* 0x000000ffff037224 */ /* 0x000fce00078e0000 */
.L_x_60:
[----:B------:R-:W-:Y:S05]  /*0350*/  BSYNC.RECONVERGENT B0 ;  /* 0x0000000000007941 */ /* 0x000fea0003800200 */
.L_x_59:
        /* <DEDUP_REMOVED lines=10> */
        .weak           $__internal_3_$__cuda_sm3x_div_rn_noftz_f32_slowpath
        .type           $__internal_3_$__cuda_sm3x_div_rn_noftz_f32_slowpath,@function
        .size           $__internal_3_$__cuda_sm3x_div_rn_noftz_f32_slowpath,(.L_x_94 - $__internal_3_$__cuda_sm3x_div_rn_noftz_f32_slowpath)
$__internal_3_$__cuda_sm3x_div_rn_noftz_f32_slowpath:
        /* <DEDUP_REMOVED lines=34> */
.L_x_62:
        /* <DEDUP_REMOVED lines=51> */
.L_x_69:
[----:B------:R-:W-:-:S04]  /*0950*/  LOP3.LUT R0, R0, 0x80000000, RZ, 0xc0, !PT ;  /* 0x8000000000007812 */ /* 0x000fc800078ec0ff */
[----:B------:R-:W-:Y:S01]  /*0960*/  LOP3.LUT R0, R0, 0x7f800000, RZ, 0xfc, !PT ;  /* 0x7f80000000007812 */ /* 0x000fe200078efcff */
[----:B------:R-:W-:Y:S06]  /*0970*/  BRA `(.L_x_70) ;  /* 0x0000000000047947 */ /* 0x000fec0003800000 */
.L_x_68:
[----:B------:R-:W-:-:S07]  /*0980*/  IMAD R0, R8, 0x800000, R0 ;  /* 0x0080000008007824 */ /* 0x000fce00078e0200 */
.L_x_70:
[----:B------:R-:W-:Y:S05]  /*0990*/  BSYNC.RECONVERGENT B2 ;  /* 0x0000000000027941 */ /* 0x000fea0003800200 */
.L_x_67:
[----:B------:R-:W-:Y:S05]  /*09a0*/  BRA `(.L_x_71) ;  /* 0x0000000000207947 */ /* 0x000fea0003800000 */
.L_x_66:
[----:B------:R-:W-:-:S04]  /*09b0*/  LOP3.LUT R0, R3, 0x80000000, R0, 0x48, !PT ;  /* 0x8000000003007812 */ /* 0x000fc800078e4800 */
[----:B------:R-:W-:Y:S01]  /*09c0*/  LOP3.LUT R0, R0, 0x7f800000, RZ, 0xfc, !PT ;  /* 0x7f80000000007812 */ /* 0x000fe200078efcff */
[----:B------:R-:W-:Y:S06]  /*09d0*/  BRA `(.L_x_71) ;  /* 0x0000000000147947 */ /* 0x000fec0003800000 */
.L_x_65:
[----:B------:R-:W-:Y:S01]  /*09e0*/  LOP3.LUT R0, R3, 0x80000000, R0, 0x48, !PT ;  /* 0x8000000003007812 */ /* 0x000fe200078e4800 */
[----:B------:R-:W-:Y:S06]  /*09f0*/  BRA `(.L_x_71) ;  /* 0x00000000000c7947 */ /* 0x000fec0003800000 */
.L_x_64:
[----:B------:R-:W0:Y:S01]  /*0a00*/  MUFU.RSQ R0, -QNAN ;  /* 0xffc0000000007908 */ /* 0x000e220000001400 */
[----:B------:R-:W-:Y:S05]  /*0a10*/  BRA `(.L_x_71) ;  /* 0x0000000000047947 */ /* 0x000fea0003800000 */
.L_x_63:
[----:B------:R-:W-:-:S07]  /*0a20*/  FADD.FTZ R0, R0, R3 ;  /* 0x0000000300007221 */ /* 0x000fce0000010000 */
.L_x_71:
[----:B------:R-:W-:Y:S05]  /*0a30*/  BSYNC.RECONVERGENT B1 ;  /* 0x0000000000017941 */ /* 0x000fea0003800200 */
.L_x_61:
[----:B------:R-:W-:-:S04]  /*0a40*/  IMAD.MOV.U32 R7, RZ, RZ, 0x0 ;  /* 0x00000000ff077424 */ /* 0x000fc800078e00ff */
[----:B0-----:R-:W-:Y:S05]  /*0a50*/  RET.REL.NODEC R6 `(_Z16testBoundaryModeyPfiiii) ;  /* 0xfffffff406687950 */ /* 0x001fea0003c3ffff */
.L_x_72:
        /* <DEDUP_REMOVED lines=10> */
.L_x_94:


//--------------------- .text._Z15sample2DTextureyPfii --------------------------
	.section	.text._Z15sample2DTextureyPfii,"ax",@progbits
	.align	128
        .global         _Z15sample2DTextureyPfii
        .type           _Z15sample2DTextureyPfii,@function
        .size           _Z15sample2DTextureyPfii,(.L_x_95 - _Z15sample2DTextureyPfii)
        .other          _Z15sample2DTextureyPfii,@"STO_CUDA_ENTRY STV_DEFAULT"
_Z15sample2DTextureyPfii:
.text._Z15sample2DTextureyPfii:
        /* <DEDUP_REMOVED lines=16> */
[----:B------:R-:W0:Y:S03]  /*0100*/  MUFU.RCP R2, R3 ;  /* 0x0000000300027308 */ /* 0x000e260000001000 */
[----:B------:R-:W-:-:S05]  /*0110*/  FADD R0, R0, 0.5 ;  /* 0x3f00000000007421 */ /* 0x000fca0000000000 */
        /* <DEDUP_REMOVED lines=8> */
[----:B------:R-:W-:Y:S05]  /*01a0*/  CALL.REL.NOINC `($__internal_4_$__cuda_sm3x_div_rn_noftz_f32_slowpath) ;  /* 0x00000000007c7944 */ /* 0x000fea0003c00000 */
[----:B------:R-:W-:-:S07]  /*01b0*/  IMAD.MOV.U32 R2, RZ, RZ, R0 ;  /* 0x000000ffff027224 */ /* 0x000fce00078e0000 */
.L_x_74:
[----:B------:R-:W-:Y:S05]  /*01c0*/  BSYNC.RECONVERGENT B0 ;  /* 0x0000000000007941 */ /* 0x000fea0003800200 */
.L_x_73:
[----:B------:R-:W0:Y:S01]  /*01d0*/  LDCU UR4, c[0x0][0x394] ;  /* 0x00007280ff0477ac */ /* 0x000e220008000800 */
[----:B------:R-:W-:Y:S01]  /*01e0*/  I2FP.F32.U32 R0, R5 ;  /* 0x0000000500007245 */ /* 0x000fe20000201000 */
[----:B------:R-:W-:Y:S01]  /*01f0*/  BSSY.RECONVERGENT B0, `(.L_x_75) ;  /* 0x0000010000007945 */ /* 0x000fe20003800200 */
[----:B------:R-:W1:Y:S03]  /*0200*/  LDCU.64 UR6, c[0x0][0x358] ;  /* 0x00006b00ff0677ac */ /* 0x000e660008000a00 */
[----:B------:R-:W-:Y:S01]  /*0210*/  FADD R0, R0, 0.5 ;  /* 0x3f00000000007421 */ /* 0x000fe20000000000 */
        /* <DEDUP_REMOVED lines=11> */
[----:B------:R-:W-:Y:S05]  /*02d0*/  CALL.REL.NOINC `($__internal_4_$__cuda_sm3x_div_rn_noftz_f32_slowpath) ;  /* 0x0000000000307944 */ /* 0x000fea0003c00000 */
[----:B------:R-:W-:-:S07]  /*02e0*/  IMAD.MOV.U32 R3, RZ, RZ, R0 ;  /* 0x000000ffff037224 */ /* 0x000fce00078e0000 */
.L_x_76:
[----:B------:R-:W-:Y:S05]  /*02f0*/  BSYNC.RECONVERGENT B0 ;  /* 0x0000000000007941 */ /* 0x000fea0003800200 */
.L_x_75:
        /* <DEDUP_REMOVED lines=10> */
        .weak           $__internal_4_$__cuda_sm3x_div_rn_noftz_f32_slowpath
        .type           $__internal_4_$__cuda_sm3x_div_rn_noftz_f32_slowpath,@function
        .size           $__internal_4_$__cuda_sm3x_div_rn_noftz_f32_slowpath,(.L_x_95 - $__internal_4_$__cuda_sm3x_div_rn_noftz_f32_slowpath)
$__internal_4_$__cuda_sm3x_div_rn_noftz_f32_slowpath:
        /* <DEDUP_REMOVED lines=34> */
.L_x_78:
        /* <DEDUP_REMOVED lines=51> */
.L_x_85:
[----:B------:R-:W-:-:S04]  /*08f0*/  LOP3.LUT R0, R0, 0x80000000, RZ, 0xc0, !PT ;  /* 0x8000000000007812 */ /* 0x000fc800078ec0ff */
[----:B------:R-:W-:Y:S01]  /*0900*/  LOP3.LUT R0, R0, 0x7f800000, RZ, 0xfc, !PT ;  /* 0x7f80000000007812 */ /* 0x000fe200078efcff */
[----:B------:R-:W-:Y:S06]  /*0910*/  BRA `(.L_x_86) ;  /* 0x0000000000047947 */ /* 0x000fec0003800000 */
.L_x_84:
[----:B------:R-:W-:-:S07]  /*0920*/  IMAD R0, R8, 0x800000, R0 ;  /* 0x0080000008007824 */ /* 0x000fce00078e0200 */
.L_x_86:
[----:B------:R-:W-:Y:S05]  /*0930*/  BSYNC.RECONVERGENT B2 ;  /* 0x0000000000027941 */ /* 0x000fea0003800200 */
.L_x_83:
[----:B------:R-:W-:Y:S05]  /*0940*/  BRA `(.L_x_87) ;  /* 0x0000000000207947 */ /* 0x000fea0003800000 */
.L_x_82:
[----:B------:R-:W-:-:S04]  /*0950*/  LOP3.LUT R0, R3, 0x80000000, R0, 0x48, !PT ;  /* 0x8000000003007812 */ /* 0x000fc800078e4800 */
[----:B------:R-:W-:Y:S01]  /*0960*/  LOP3.LUT R0, R0, 0x7f800000, RZ, 0xfc, !PT ;  /* 0x7f80000000007812 */ /* 0x000fe200078efcff */
[----:B------:R-:W-:Y:S06]  /*0970*/  BRA `(.L_x_87) ;  /* 0x0000000000147947 */ /* 0x000fec0003800000 */
.L_x_81:
[----:B------:R-:W-:Y:S01]  /*0980*/  LOP3.LUT R0, R3, 0x80000000, R0, 0x48, !PT ;  /* 0x8000000003007812 */ /* 0x000fe200078e4800 */
[----:B------:R-:W-:Y:S06]  /*0990*/  BRA `(.L_x_87) ;  /* 0x00000000000c7947 */ /* 0x000fec0003800000 */
.L_x_80:
[----:B------:R-:W0:Y:S01]  /*09a0*/  MUFU.RSQ R0, -QNAN ;  /* 0xffc0000000007908 */ /* 0x000e220000001400 */
[----:B------:R-:W-:Y:S05]  /*09b0*/  BRA `(.L_x_87) ;  /* 0x0000000000047947 */ /* 0x000fea0003800000 */
.L_x_79:
[----:B------:R-:W-:-:S07]  /*09c0*/  FADD.FTZ R0, R0, R3 ;  /* 0x0000000300007221 */ /* 0x000fce0000010000 */
.L_x_87:
[----:B------:R-:W-:Y:S05]  /*09d0*/  BSYNC.RECONVERGENT B1 ;  /* 0x0000000000017941 */ /* 0x000fea0003800200 */
.L_x_77:
[----:B------:R-:W-:-:S04]  /*09e0*/  IMAD.MOV.U32 R7, RZ, RZ, 0x0 ;  /* 0x00000000ff077424 */ /* 0x000fc800078e00ff */
[----:B0-----:R-:W-:Y:S05]  /*09f0*/  RET.REL.NODEC R6 `(_Z15sample2DTextureyPfii) ;  /* 0xfffffff406807950 */ /* 0x001fea0003c3ffff */
.L_x_88:
        /* <DEDUP_REMOVED lines=16> */
.L_x_95:


//--------------------- .text._Z17readTextureObjectyPfi --------------------------
	.section	.text._Z17readTextureObjectyPfi,"ax",@progbits
	.align	128
        .global         _Z17readTextureObjectyPfi
        .type           _Z17readTextureObjectyPfi,@function
        .size           _Z17readTextureObjectyPfi,(.L_x_101 - _Z17readTextureObjectyPfi)
        .other          _Z17readTextureObjectyPfi,@"STO_CUDA_ENTRY STV_DEFAULT"
_Z17readTextureObjectyPfi:
.text._Z17readTextureObjectyPfi:
[----:B------:R-:W-:Y:S01]  /*0000*/  LDC R1, c[0x0][0x37c] ;  /* 0x0000df00ff017b82 */ /* 0x000fe20000000800 */
[----:B------:R-:W0:Y:S07]  /*0010*/  S2R R5, SR_TID.X ;  /* 0x0000000000057919 */ /* 0x000e2e0000002100 */
[----:B------:R-:W0:Y:S01]  /*0020*/  S2UR UR4, SR_CTAID.X ;  /* 0x00000000000479c3 */ /* 0x000e220000002500 */
[----:B------:R-:W1:Y:S07]  /*0030*/  LDCU UR5, c[0x0][0x390] ;  /* 0x00007200ff0577ac */ /* 0x000e6e0008000800 */
[----:B------:R-:W0:Y:S02]  /*0040*/  LDC R0, c[0x0][0x360] ;  /* 0x0000d800ff007b82 */ /* 0x000e240000000800 */
[----:B0-----:R-:W-:-:S05]  /*0050*/  IMAD R5, R0, UR4, R5 ;  /* 0x0000000400057c24 */ /* 0x001fca000f8e0205 */
[----:B-1----:R-:W-:-:S13]  /*0060*/  ISETP.GE.AND P0, PT, R5, UR5, PT ;  /* 0x0000000505007c0c */ /* 0x002fda000bf06270 */
[----:B------:R-:W-:Y:S05]  /*0070*/  @P0 EXIT ;  /* 0x000000000000094d */ /* 0x000fea0003800000 */
[----:B------:R-:W0:Y:S01]  /*0080*/  LDCU UR4, c[0x0][0x380] ;  /* 0x00007000ff0477ac */ /* 0x000e220008000800 */
[----:B------:R-:W-:Y:S02]  /*0090*/  UMOV UR5, URZ ;  /* 0x000000ff00057c82 */ /* 0x000fe40008000000 */
[----:B0-----:R0:W5:Y:S01]  /*00a0*/  TLD.LZ RZ, R0, R5, UR4, 1D, 0x1 ;  /* 0x00ff04ff05007f66 */ /* 0x00116200081e01ff */
[----:B------:R-:W1:Y:S01]  /*00b0*/  LDC.64 R2, c[0x0][0x388] ;  /* 0x0000e200ff027b82 */ /* 0x000e620000000a00 */
[----:B0-----:R-:W0:Y:S01]  /*00c0*/  LDCU.64 UR4, c[0x0][0x358] ;  /* 0x00006b00ff0477ac */ /* 0x001e220008000a00 */
[----:B-1----:R-:W-:-:S04]  /*00d0*/  IMAD.WIDE R2, R5, 0x4, R2 ;  /* 0x0000000405027825 */ /* 0x002fc800078e0202 */
[----:B-----5:R-:W-:-:S05]  /*00e0*/  FADD R7, R0, R0 ;  /* 0x0000000000077221 */ /* 0x020fca0000000000 */
[----:B0-----:R-:W-:Y:S01]  /*00f0*/  STG.E desc[UR4][R2.64], R7 ;  /* 0x0000000702007986 */ /* 0x001fe2000c101904 */
[----:B------:R-:W-:Y:S05]  /*0100*/  EXIT ;  /* 0x000000000000794d */ /* 0x000fea0003800000 */
.L_x_89:
        /* <DEDUP_REMOVED lines=15> */
.L_x_101:


//--------------------- .text._Z16readGlobalMemoryPfS_i --------------------------
	.section	.text._Z16readGlobalMemoryPfS_i,"ax",@progbits
	.align	128
        .global         _Z16readGlobalMemoryPfS_i
        .type           _Z16readGlobalMemoryPfS_i,@function
        .size           _Z16readGlobalMemoryPfS_i,(.L_x_102 - _Z16readGlobalMemoryPfS_i)
        .other          _Z16readGlobalMemoryPfS_i,@"STO_CUDA_ENTRY STV_DEFAULT"
_Z16readGlobalMemoryPfS_i:
.text._Z16readGlobalMemoryPfS_i:
        /* <DEDUP_REMOVED lines=8> */
[----:B------:R-:W0:Y:S01]  /*0080*/  LDC.64 R2, c[0x0][0x380] ;  /* 0x0000e000ff027b82 */ /* 0x000e220000000a00 */
[----:B------:R-:W1:Y:S07]  /*0090*/  LDCU.64 UR4, c[0x0][0x358] ;  /* 0x00006b00ff0477ac */ /* 0x000e6e0008000a00 */
[----:B------:R-:W2:Y:S01]  /*00a0*/  LDC.64 R4, c[0x0][0x388] ;  /* 0x0000e200ff047b82 */ /* 0x000ea20000000a00 */
[----:B0-----:R-:W-:-:S06]  /*00b0*/  IMAD.WIDE R2, R7, 0x4, R2 ;  /* 0x0000000407027825 */ /* 0x001fcc00078e0202 */
[----:B-1----:R-:W3:Y:S01]  /*00c0*/  LDG.E R2, desc[UR4][R2.64] ;  /* 0x0000000402027981 */ /* 0x002ee2000c1e1900 */
[----:B--2---:R-:W-:-:S04]  /*00d0*/  IMAD.WIDE R4, R7, 0x4, R4 ;  /* 0x0000000407047825 */ /* 0x004fc800078e0204 */
[----:B---3--:R-:W-:-:S05]  /*00e0*/  FADD R7, R2, R2 ;  /* 0x0000000202077221 */ /* 0x008fca0000000000 */
[----:B------:R-:W-:Y:S01]  /*00f0*/  STG.E desc[UR4][R4.64], R7 ;  /* 0x0000000704007986 */ /* 0x000fe2000c101904 */
[----:B------:R-:W-:Y:S05]  /*0100*/  EXIT ;  /* 0x000000000000794d */ /* 0x000fea0003800000 */
.L_x_90:
        /* <DEDUP_REMOVED lines=15> */
.L_x_102:


//--------------------- .nv.shared.reserved.0     --------------------------
	.section	.nv.shared.reserved.0,"aw",@nobits
	.weak		__nv_reservedSMEM_offset_0_alias
	.size		__nv_reservedSMEM_offset_0_alias, 0, 64
	.other		__nv_reservedSMEM_offset_0_alias,@"STO_CUDA_RESERVED_SHARED STV_DEFAULT"
__nv_reservedSMEM_offset_0_alias:
	.zero		0
	.zero		64


//--------------------- .nv.constant0._Z20sampleLayeredTextureyPfiii --------------------------
	.section	.nv.constant0._Z20sampleLayeredTextureyPfiii,"a",@progbits
	.sectionflags	@""
	.align	4
.nv.constant0._Z20sampleLayeredTextureyPfiii:
	.zero		924


//--------------------- .nv.constant0._Z12gaussianBluryPfii --------------------------
	.section	.nv.constant0._Z12gaussianBluryPfii,"a",@progbits
	.sectionflags	@""
	.align	4
.nv.constant0._Z12gaussianBluryPfii:
	.zero		920


//--------------------- .nv.constant0._Z15upsampleNearestyPfiiii --------------------------
	.section	.nv.constant0._Z15upsampleNearestyPfiiii,"a",@progbits
	.sectionflags	@""
	.align	4
.nv.constant0._Z15upsampleNearestyPfiiii:
	.zero		928


//--------------------- .nv.constant0._Z16testBoundaryModeyPfiiii --------------------------
	.section	.nv.constant0._Z16testBoundaryModeyPfiiii,"a",@progbits
	.sectionflags	@""
	.align	4
.nv.constant0._Z16testBoundaryModeyPfiiii:
	.zero		928


//--------------------- .nv.constant0._Z15sample2DTextureyPfii --------------------------
	.section	.nv.constant0._Z15sample2DTextureyPfii,"a",@progbits
	.sectionflags	@""
	.align	4
.nv.constant0._Z15sample2DTextureyPfii:
	.zero		920


//--------------------- .nv.constant0._Z17readTextureObjectyPfi --------------------------
	.section	.nv.constant0._Z17readTextureObjectyPfi,"a",@progbits
	.sectionflags	@""
	.align	4
.nv.constant0._Z17readTextureObjectyPfi:
	.zero		916


//--------------------- .nv.constant0._Z16readGlobalMemoryPfS_i --------------------------
	.section	.nv.constant0._Z16readGlobalMemoryPfS_i,"a",@progbits
	.sectionflags	@""
	.align	4
.nv.constant0._Z16readGlobalMemoryPfS_i:
	.zero		916


//--------------------- SYMBOLS --------------------------

	.type		.nv.reservedSmem.offset0,@object
	.size		.nv.reservedSmem.offset0,0x4
